//
// Generated by NVIDIA NVVM Compiler
//
// Compiler Build ID: CL-36424714
// Cuda compilation tools, release 13.0, V13.0.88
// Based on NVVM 20.0.0
//

.version 9.0
.target sm_100
.address_size 64

	// .globl	_Z8parallelPiS_5batch

.visible .entry _Z8parallelPiS_5batch(
	.param .u64 .ptr .align 1 _Z8parallelPiS_5batch_param_0,
	.param .u64 .ptr .align 1 _Z8parallelPiS_5batch_param_1,
	.param .align 8 .b8 _Z8parallelPiS_5batch_param_2[64]
)
{
	.reg .pred 	%p<26>;
	.reg .b32 	%r<367>;
	.reg .b64 	%rd<162>;

	ld.param.u64 	%rd19, [_Z8parallelPiS_5batch_param_2+56];
	ld.param.u64 	%rd18, [_Z8parallelPiS_5batch_param_2+48];
	ld.param.u64 	%rd17, [_Z8parallelPiS_5batch_param_2+40];
	ld.param.u64 	%rd16, [_Z8parallelPiS_5batch_param_2+32];
	ld.param.u64 	%rd15, [_Z8parallelPiS_5batch_param_2+24];
	ld.param.u64 	%rd14, [_Z8parallelPiS_5batch_param_2+16];
	ld.param.u32 	%r61, [_Z8parallelPiS_5batch_param_2];
	ld.param.u64 	%rd20, [_Z8parallelPiS_5batch_param_0];
	ld.param.u64 	%rd21, [_Z8parallelPiS_5batch_param_1];
	cvta.to.global.u64 	%rd1, %rd21;
	cvta.to.global.u64 	%rd2, %rd20;
	setp.lt.s32 	%p1, %r61, 1;
	@%p1 bra 	$L__BB0_35;
	mov.u32 	%r2, %ctaid.x;
	mov.u32 	%r3, %tid.x;
	mul.lo.s32 	%r4, %r3, 51;
	cvta.to.global.u64 	%rd7, %rd18;
	cvta.to.global.u64 	%rd8, %rd17;
	cvta.to.global.u64 	%rd9, %rd16;
	cvta.to.global.u64 	%rd10, %rd14;
	mov.b32 	%r347, 0;
$L__BB0_2:
	cvta.to.global.u64 	%rd22, %rd19;
	mul.wide.u32 	%rd23, %r347, 4;
	add.s64 	%rd24, %rd22, %rd23;
	ld.global.u32 	%r63, [%rd24];
	setp.ne.s32 	%p2, %r63, %r2;
	@%p2 bra 	$L__BB0_34;
	cvta.to.global.u64 	%rd25, %rd15;
	add.s64 	%rd27, %rd25, %rd23;
	ld.global.u32 	%r64, [%rd27];
	setp.ne.s32 	%p3, %r64, %r3;
	@%p3 bra 	$L__BB0_34;
	mul.wide.u32 	%rd28, %r347, 4;
	add.s64 	%rd29, %rd9, %rd28;
	ld.global.u32 	%r364, [%rd29];
	add.s64 	%rd30, %rd8, %rd28;
	ld.global.u32 	%r7, [%rd30];
	add.s64 	%rd11, %rd10, %rd28;
	ld.global.u32 	%r65, [%rd11];
	mul.lo.s32 	%r8, %r65, 1275;
	add.s32 	%r66, %r364, %r4;
	add.s32 	%r349, %r66, %r8;
	mul.wide.u32 	%rd31, %r349, 4;
	add.s64 	%rd32, %rd2, %rd31;
	ld.global.u32 	%r361, [%rd32];
	setp.ge.s32 	%p4, %r364, %r7;
	@%p4 bra 	$L__BB0_19;
	add.s32 	%r11, %r4, %r8;
	sub.s32 	%r12, %r7, %r364;
	and.b32  	%r13, %r12, 15;
	sub.s32 	%r68, %r364, %r7;
	setp.gt.u32 	%p5, %r68, -16;
	mov.u32 	%r356, %r364;
	@%p5 bra 	$L__BB0_9;
	add.s32 	%r350, %r364, 7;
	and.b32  	%r69, %r12, -16;
	neg.s32 	%r348, %r69;
$L__BB0_7:
	.pragma "nounroll";
	mul.wide.u32 	%rd33, %r349, 4;
	add.s64 	%rd34, %rd2, %rd33;
	ld.global.u32 	%r70, [%rd34];
	min.s32 	%r71, %r361, %r70;
	add.s32 	%r72, %r349, 1;
	mul.wide.u32 	%rd35, %r72, 4;
	add.s64 	%rd36, %rd2, %rd35;
	ld.global.u32 	%r73, [%rd36];
	min.s32 	%r74, %r71, %r73;
	add.s32 	%r75, %r349, 2;
	mul.wide.u32 	%rd37, %r75, 4;
	add.s64 	%rd38, %rd2, %rd37;
	ld.global.u32 	%r76, [%rd38];
	min.s32 	%r77, %r74, %r76;
	add.s32 	%r78, %r349, 3;
	mul.wide.u32 	%rd39, %r78, 4;
	add.s64 	%rd40, %rd2, %rd39;
	ld.global.u32 	%r79, [%rd40];
	min.s32 	%r80, %r77, %r79;
	add.s32 	%r81, %r349, 4;
	mul.wide.u32 	%rd41, %r81, 4;
	add.s64 	%rd42, %rd2, %rd41;
	ld.global.u32 	%r82, [%rd42];
	min.s32 	%r83, %r80, %r82;
	add.s32 	%r84, %r349, 5;
	mul.wide.u32 	%rd43, %r84, 4;
	add.s64 	%rd44, %rd2, %rd43;
	ld.global.u32 	%r85, [%rd44];
	min.s32 	%r86, %r83, %r85;
	add.s32 	%r87, %r349, 6;
	mul.wide.u32 	%rd45, %r87, 4;
	add.s64 	%rd46, %rd2, %rd45;
	ld.global.u32 	%r88, [%rd46];
	min.s32 	%r89, %r86, %r88;
	add.s32 	%r90, %r349, 7;
	mul.wide.u32 	%rd47, %r90, 4;
	add.s64 	%rd48, %rd2, %rd47;
	ld.global.u32 	%r91, [%rd48];
	min.s32 	%r92, %r89, %r91;
	add.s32 	%r93, %r349, 8;
	mul.wide.u32 	%rd49, %r93, 4;
	add.s64 	%rd50, %rd2, %rd49;
	ld.global.u32 	%r94, [%rd50];
	min.s32 	%r95, %r92, %r94;
	add.s32 	%r96, %r349, 9;
	mul.wide.u32 	%rd51, %r96, 4;
	add.s64 	%rd52, %rd2, %rd51;
	ld.global.u32 	%r97, [%rd52];
	min.s32 	%r98, %r95, %r97;
	add.s32 	%r99, %r349, 10;
	mul.wide.u32 	%rd53, %r99, 4;
	add.s64 	%rd54, %rd2, %rd53;
	ld.global.u32 	%r100, [%rd54];
	min.s32 	%r101, %r98, %r100;
	add.s32 	%r102, %r349, 11;
	mul.wide.u32 	%rd55, %r102, 4;
	add.s64 	%rd56, %rd2, %rd55;
	ld.global.u32 	%r103, [%rd56];
	min.s32 	%r104, %r101, %r103;
	add.s32 	%r105, %r349, 12;
	mul.wide.u32 	%rd57, %r105, 4;
	add.s64 	%rd58, %rd2, %rd57;
	ld.global.u32 	%r106, [%rd58];
	min.s32 	%r107, %r104, %r106;
	add.s32 	%r108, %r349, 13;
	mul.wide.u32 	%rd59, %r108, 4;
	add.s64 	%rd60, %rd2, %rd59;
	ld.global.u32 	%r109, [%rd60];
	min.s32 	%r110, %r107, %r109;
	add.s32 	%r111, %r349, 14;
	mul.wide.u32 	%rd61, %r111, 4;
	add.s64 	%rd62, %rd2, %rd61;
	ld.global.u32 	%r112, [%rd62];
	min.s32 	%r113, %r110, %r112;
	add.s32 	%r114, %r349, 15;
	mul.wide.u32 	%rd63, %r114, 4;
	add.s64 	%rd64, %rd2, %rd63;
	ld.global.u32 	%r115, [%rd64];
	min.s32 	%r361, %r113, %r115;
	add.s32 	%r350, %r350, 16;
	add.s32 	%r349, %r349, 16;
	add.s32 	%r348, %r348, 16;
	setp.ne.s32 	%p6, %r348, 0;
	@%p6 bra 	$L__BB0_7;
	add.s32 	%r356, %r350, -7;
$L__BB0_9:
	setp.eq.s32 	%p7, %r13, 0;
	@%p7 bra 	$L__BB0_19;
	and.b32  	%r28, %r12, 7;
	setp.lt.u32 	%p8, %r13, 8;
	@%p8 bra 	$L__BB0_12;
	add.s32 	%r117, %r356, %r11;
	mul.wide.u32 	%rd65, %r117, 4;
	add.s64 	%rd66, %rd2, %rd65;
	ld.global.u32 	%r118, [%rd66];
	min.s32 	%r119, %r361, %r118;
	add.s32 	%r120, %r117, 1;
	mul.wide.u32 	%rd67, %r120, 4;
	add.s64 	%rd68, %rd2, %rd67;
	ld.global.u32 	%r121, [%rd68];
	min.s32 	%r122, %r119, %r121;
	add.s32 	%r123, %r117, 2;
	mul.wide.u32 	%rd69, %r123, 4;
	add.s64 	%rd70, %rd2, %rd69;
	ld.global.u32 	%r124, [%rd70];
	min.s32 	%r125, %r122, %r124;
	add.s32 	%r126, %r117, 3;
	mul.wide.u32 	%rd71, %r126, 4;
	add.s64 	%rd72, %rd2, %rd71;
	ld.global.u32 	%r127, [%rd72];
	min.s32 	%r128, %r125, %r127;
	add.s32 	%r129, %r117, 4;
	mul.wide.u32 	%rd73, %r129, 4;
	add.s64 	%rd74, %rd2, %rd73;
	ld.global.u32 	%r130, [%rd74];
	min.s32 	%r131, %r128, %r130;
	add.s32 	%r132, %r117, 5;
	mul.wide.u32 	%rd75, %r132, 4;
	add.s64 	%rd76, %rd2, %rd75;
	ld.global.u32 	%r133, [%rd76];
	min.s32 	%r134, %r131, %r133;
	add.s32 	%r135, %r117, 6;
	mul.wide.u32 	%rd77, %r135, 4;
	add.s64 	%rd78, %rd2, %rd77;
	ld.global.u32 	%r136, [%rd78];
	min.s32 	%r137, %r134, %r136;
	add.s32 	%r138, %r117, 7;
	mul.wide.u32 	%rd79, %r138, 4;
	add.s64 	%rd80, %rd2, %rd79;
	ld.global.u32 	%r139, [%rd80];
	min.s32 	%r361, %r137, %r139;
	add.s32 	%r356, %r356, 8;
$L__BB0_12:
	setp.eq.s32 	%p9, %r28, 0;
	@%p9 bra 	$L__BB0_19;
	and.b32  	%r34, %r12, 3;
	setp.lt.u32 	%p10, %r28, 4;
	@%p10 bra 	$L__BB0_15;
	add.s32 	%r141, %r356, %r11;
	mul.wide.u32 	%rd81, %r141, 4;
	add.s64 	%rd82, %rd2, %rd81;
	ld.global.u32 	%r142, [%rd82];
	min.s32 	%r143, %r361, %r142;
	add.s32 	%r144, %r141, 1;
	mul.wide.u32 	%rd83, %r144, 4;
	add.s64 	%rd84, %rd2, %rd83;
	ld.global.u32 	%r145, [%rd84];
	min.s32 	%r146, %r143, %r145;
	add.s32 	%r147, %r141, 2;
	mul.wide.u32 	%rd85, %r147, 4;
	add.s64 	%rd86, %rd2, %rd85;
	ld.global.u32 	%r148, [%rd86];
	min.s32 	%r149, %r146, %r148;
	add.s32 	%r150, %r141, 3;
	mul.wide.u32 	%rd87, %r150, 4;
	add.s64 	%rd88, %rd2, %rd87;
	ld.global.u32 	%r151, [%rd88];
	min.s32 	%r361, %r149, %r151;
	add.s32 	%r356, %r356, 4;
$L__BB0_15:
	setp.eq.s32 	%p11, %r34, 0;
	@%p11 bra 	$L__BB0_19;
	add.s32 	%r40, %r356, %r11;
	mul.wide.u32 	%rd89, %r40, 4;
	add.s64 	%rd90, %rd2, %rd89;
	ld.global.u32 	%r152, [%rd90];
	min.s32 	%r361, %r361, %r152;
	setp.eq.s32 	%p12, %r34, 1;
	@%p12 bra 	$L__BB0_19;
	add.s32 	%r153, %r40, 1;
	mul.wide.u32 	%rd91, %r153, 4;
	add.s64 	%rd92, %rd2, %rd91;
	ld.global.u32 	%r154, [%rd92];
	min.s32 	%r361, %r361, %r154;
	setp.eq.s32 	%p13, %r34, 2;
	@%p13 bra 	$L__BB0_19;
	add.s32 	%r155, %r40, 2;
	mul.wide.u32 	%rd93, %r155, 4;
	add.s64 	%rd94, %rd2, %rd93;
	ld.global.u32 	%r156, [%rd94];
	min.s32 	%r361, %r361, %r156;
$L__BB0_19:
	mul.wide.u32 	%rd95, %r347, 4;
	add.s64 	%rd12, %rd7, %rd95;
	ld.global.u32 	%r157, [%rd12];
	setp.lt.s32 	%p14, %r361, %r157;
	@%p14 bra 	$L__BB0_36;
	mul.wide.u32 	%rd96, %r347, 4;
	add.s64 	%rd97, %rd1, %rd96;
	mov.b32 	%r158, 1;
	st.global.u32 	[%rd97], %r158;
	@%p4 bra 	$L__BB0_34;
	sub.s32 	%r45, %r7, %r364;
	and.b32  	%r46, %r45, 15;
	sub.s32 	%r159, %r364, %r7;
	setp.gt.u32 	%p16, %r159, -16;
	@%p16 bra 	$L__BB0_24;
	and.b32  	%r47, %r45, -16;
	mov.b32 	%r363, 0;
$L__BB0_23:
	.pragma "nounroll";
	ld.global.u32 	%r161, [%rd12];
	ld.global.u32 	%r162, [%rd11];
	add.s32 	%r163, %r364, %r4;
	mad.lo.s32 	%r164, %r162, 1275, %r163;
	mul.wide.u32 	%rd98, %r164, 4;
	add.s64 	%rd99, %rd2, %rd98;
	ld.global.u32 	%r165, [%rd99];
	sub.s32 	%r166, %r165, %r161;
	st.global.u32 	[%rd99], %r166;
	ld.global.u32 	%r167, [%rd12];
	ld.global.u32 	%r168, [%rd11];
	mad.lo.s32 	%r169, %r168, 1275, %r163;
	add.s32 	%r170, %r169, 1;
	mul.wide.u32 	%rd100, %r170, 4;
	add.s64 	%rd101, %rd2, %rd100;
	ld.global.u32 	%r171, [%rd101];
	sub.s32 	%r172, %r171, %r167;
	st.global.u32 	[%rd101], %r172;
	ld.global.u32 	%r173, [%rd12];
	ld.global.u32 	%r174, [%rd11];
	mad.lo.s32 	%r175, %r174, 1275, %r163;
	add.s32 	%r176, %r175, 2;
	mul.wide.u32 	%rd102, %r176, 4;
	add.s64 	%rd103, %rd2, %rd102;
	ld.global.u32 	%r177, [%rd103];
	sub.s32 	%r178, %r177, %r173;
	st.global.u32 	[%rd103], %r178;
	ld.global.u32 	%r179, [%rd12];
	ld.global.u32 	%r180, [%rd11];
	mad.lo.s32 	%r181, %r180, 1275, %r163;
	add.s32 	%r182, %r181, 3;
	mul.wide.u32 	%rd104, %r182, 4;
	add.s64 	%rd105, %rd2, %rd104;
	ld.global.u32 	%r183, [%rd105];
	sub.s32 	%r184, %r183, %r179;
	st.global.u32 	[%rd105], %r184;
	ld.global.u32 	%r185, [%rd12];
	ld.global.u32 	%r186, [%rd11];
	mad.lo.s32 	%r187, %r186, 1275, %r163;
	add.s32 	%r188, %r187, 4;
	mul.wide.u32 	%rd106, %r188, 4;
	add.s64 	%rd107, %rd2, %rd106;
	ld.global.u32 	%r189, [%rd107];
	sub.s32 	%r190, %r189, %r185;
	st.global.u32 	[%rd107], %r190;
	ld.global.u32 	%r191, [%rd12];
	ld.global.u32 	%r192, [%rd11];
	mad.lo.s32 	%r193, %r192, 1275, %r163;
	add.s32 	%r194, %r193, 5;
	mul.wide.u32 	%rd108, %r194, 4;
	add.s64 	%rd109, %rd2, %rd108;
	ld.global.u32 	%r195, [%rd109];
	sub.s32 	%r196, %r195, %r191;
	st.global.u32 	[%rd109], %r196;
	ld.global.u32 	%r197, [%rd12];
	ld.global.u32 	%r198, [%rd11];
	mad.lo.s32 	%r199, %r198, 1275, %r163;
	add.s32 	%r200, %r199, 6;
	mul.wide.u32 	%rd110, %r200, 4;
	add.s64 	%rd111, %rd2, %rd110;
	ld.global.u32 	%r201, [%rd111];
	sub.s32 	%r202, %r201, %r197;
	st.global.u32 	[%rd111], %r202;
	ld.global.u32 	%r203, [%rd12];
	ld.global.u32 	%r204, [%rd11];
	mad.lo.s32 	%r205, %r204, 1275, %r163;
	add.s32 	%r206, %r205, 7;
	mul.wide.u32 	%rd112, %r206, 4;
	add.s64 	%rd113, %rd2, %rd112;
	ld.global.u32 	%r207, [%rd113];
	sub.s32 	%r208, %r207, %r203;
	st.global.u32 	[%rd113], %r208;
	ld.global.u32 	%r209, [%rd12];
	ld.global.u32 	%r210, [%rd11];
	mad.lo.s32 	%r211, %r210, 1275, %r163;
	add.s32 	%r212, %r211, 8;
	mul.wide.u32 	%rd114, %r212, 4;
	add.s64 	%rd115, %rd2, %rd114;
	ld.global.u32 	%r213, [%rd115];
	sub.s32 	%r214, %r213, %r209;
	st.global.u32 	[%rd115], %r214;
	ld.global.u32 	%r215, [%rd12];
	ld.global.u32 	%r216, [%rd11];
	mad.lo.s32 	%r217, %r216, 1275, %r163;
	add.s32 	%r218, %r217, 9;
	mul.wide.u32 	%rd116, %r218, 4;
	add.s64 	%rd117, %rd2, %rd116;
	ld.global.u32 	%r219, [%rd117];
	sub.s32 	%r220, %r219, %r215;
	st.global.u32 	[%rd117], %r220;
	ld.global.u32 	%r221, [%rd12];
	ld.global.u32 	%r222, [%rd11];
	mad.lo.s32 	%r223, %r222, 1275, %r163;
	add.s32 	%r224, %r223, 10;
	mul.wide.u32 	%rd118, %r224, 4;
	add.s64 	%rd119, %rd2, %rd118;
	ld.global.u32 	%r225, [%rd119];
	sub.s32 	%r226, %r225, %r221;
	st.global.u32 	[%rd119], %r226;
	ld.global.u32 	%r227, [%rd12];
	ld.global.u32 	%r228, [%rd11];
	mad.lo.s32 	%r229, %r228, 1275, %r163;
	add.s32 	%r230, %r229, 11;
	mul.wide.u32 	%rd120, %r230, 4;
	add.s64 	%rd121, %rd2, %rd120;
	ld.global.u32 	%r231, [%rd121];
	sub.s32 	%r232, %r231, %r227;
	st.global.u32 	[%rd121], %r232;
	ld.global.u32 	%r233, [%rd12];
	ld.global.u32 	%r234, [%rd11];
	mad.lo.s32 	%r235, %r234, 1275, %r163;
	add.s32 	%r236, %r235, 12;
	mul.wide.u32 	%rd122, %r236, 4;
	add.s64 	%rd123, %rd2, %rd122;
	ld.global.u32 	%r237, [%rd123];
	sub.s32 	%r238, %r237, %r233;
	st.global.u32 	[%rd123], %r238;
	ld.global.u32 	%r239, [%rd12];
	ld.global.u32 	%r240, [%rd11];
	mad.lo.s32 	%r241, %r240, 1275, %r163;
	add.s32 	%r242, %r241, 13;
	mul.wide.u32 	%rd124, %r242, 4;
	add.s64 	%rd125, %rd2, %rd124;
	ld.global.u32 	%r243, [%rd125];
	sub.s32 	%r244, %r243, %r239;
	st.global.u32 	[%rd125], %r244;
	ld.global.u32 	%r245, [%rd12];
	ld.global.u32 	%r246, [%rd11];
	mad.lo.s32 	%r247, %r246, 1275, %r163;
	add.s32 	%r248, %r247, 14;
	mul.wide.u32 	%rd126, %r248, 4;
	add.s64 	%rd127, %rd2, %rd126;
	ld.global.u32 	%r249, [%rd127];
	sub.s32 	%r250, %r249, %r245;
	st.global.u32 	[%rd127], %r250;
	ld.global.u32 	%r251, [%rd12];
	ld.global.u32 	%r252, [%rd11];
	mad.lo.s32 	%r253, %r252, 1275, %r163;
	add.s32 	%r254, %r253, 15;
	mul.wide.u32 	%rd128, %r254, 4;
	add.s64 	%rd129, %rd2, %rd128;
	ld.global.u32 	%r255, [%rd129];
	sub.s32 	%r256, %r255, %r251;
	st.global.u32 	[%rd129], %r256;
	add.s32 	%r364, %r364, 16;
	add.s32 	%r363, %r363, 16;
	setp.eq.s32 	%p17, %r363, %r47;
	@%p17 bra 	$L__BB0_24;
	bra.uni 	$L__BB0_23;
$L__BB0_24:
	setp.eq.s32 	%p18, %r46, 0;
	@%p18 bra 	$L__BB0_34;
	and.b32  	%r53, %r45, 7;
	setp.lt.u32 	%p19, %r46, 8;
	@%p19 bra 	$L__BB0_27;
	ld.global.u32 	%r257, [%rd12];
	ld.global.u32 	%r258, [%rd11];
	add.s32 	%r259, %r364, %r4;
	mad.lo.s32 	%r260, %r258, 1275, %r259;
	mul.wide.u32 	%rd130, %r260, 4;
	add.s64 	%rd131, %rd2, %rd130;
	ld.global.u32 	%r261, [%rd131];
	sub.s32 	%r262, %r261, %r257;
	st.global.u32 	[%rd131], %r262;
	ld.global.u32 	%r263, [%rd12];
	ld.global.u32 	%r264, [%rd11];
	mad.lo.s32 	%r265, %r264, 1275, %r259;
	add.s32 	%r266, %r265, 1;
	mul.wide.u32 	%rd132, %r266, 4;
	add.s64 	%rd133, %rd2, %rd132;
	ld.global.u32 	%r267, [%rd133];
	sub.s32 	%r268, %r267, %r263;
	st.global.u32 	[%rd133], %r268;
	ld.global.u32 	%r269, [%rd12];
	ld.global.u32 	%r270, [%rd11];
	mad.lo.s32 	%r271, %r270, 1275, %r259;
	add.s32 	%r272, %r271, 2;
	mul.wide.u32 	%rd134, %r272, 4;
	add.s64 	%rd135, %rd2, %rd134;
	ld.global.u32 	%r273, [%rd135];
	sub.s32 	%r274, %r273, %r269;
	st.global.u32 	[%rd135], %r274;
	ld.global.u32 	%r275, [%rd12];
	ld.global.u32 	%r276, [%rd11];
	mad.lo.s32 	%r277, %r276, 1275, %r259;
	add.s32 	%r278, %r277, 3;
	mul.wide.u32 	%rd136, %r278, 4;
	add.s64 	%rd137, %rd2, %rd136;
	ld.global.u32 	%r279, [%rd137];
	sub.s32 	%r280, %r279, %r275;
	st.global.u32 	[%rd137], %r280;
	ld.global.u32 	%r281, [%rd12];
	ld.global.u32 	%r282, [%rd11];
	mad.lo.s32 	%r283, %r282, 1275, %r259;
	add.s32 	%r284, %r283, 4;
	mul.wide.u32 	%rd138, %r284, 4;
	add.s64 	%rd139, %rd2, %rd138;
	ld.global.u32 	%r285, [%rd139];
	sub.s32 	%r286, %r285, %r281;
	st.global.u32 	[%rd139], %r286;
	ld.global.u32 	%r287, [%rd12];
	ld.global.u32 	%r288, [%rd11];
	mad.lo.s32 	%r289, %r288, 1275, %r259;
	add.s32 	%r290, %r289, 5;
	mul.wide.u32 	%rd140, %r290, 4;
	add.s64 	%rd141, %rd2, %rd140;
	ld.global.u32 	%r291, [%rd141];
	sub.s32 	%r292, %r291, %r287;
	st.global.u32 	[%rd141], %r292;
	ld.global.u32 	%r293, [%rd12];
	ld.global.u32 	%r294, [%rd11];
	mad.lo.s32 	%r295, %r294, 1275, %r259;
	add.s32 	%r296, %r295, 6;
	mul.wide.u32 	%rd142, %r296, 4;
	add.s64 	%rd143, %rd2, %rd142;
	ld.global.u32 	%r297, [%rd143];
	sub.s32 	%r298, %r297, %r293;
	st.global.u32 	[%rd143], %r298;
	ld.global.u32 	%r299, [%rd12];
	ld.global.u32 	%r300, [%rd11];
	mad.lo.s32 	%r301, %r300, 1275, %r259;
	add.s32 	%r302, %r301, 7;
	mul.wide.u32 	%rd144, %r302, 4;
	add.s64 	%rd145, %rd2, %rd144;
	ld.global.u32 	%r303, [%rd145];
	sub.s32 	%r304, %r303, %r299;
	st.global.u32 	[%rd145], %r304;
	add.s32 	%r364, %r364, 8;
$L__BB0_27:
	setp.eq.s32 	%p20, %r53, 0;
	@%p20 bra 	$L__BB0_34;
	and.b32  	%r56, %r45, 3;
	setp.lt.u32 	%p21, %r53, 4;
	@%p21 bra 	$L__BB0_30;
	ld.global.u32 	%r305, [%rd12];
	ld.global.u32 	%r306, [%rd11];
	add.s32 	%r307, %r364, %r4;
	mad.lo.s32 	%r308, %r306, 1275, %r307;
	mul.wide.u32 	%rd146, %r308, 4;
	add.s64 	%rd147, %rd2, %rd146;
	ld.global.u32 	%r309, [%rd147];
	sub.s32 	%r310, %r309, %r305;
	st.global.u32 	[%rd147], %r310;
	ld.global.u32 	%r311, [%rd12];
	ld.global.u32 	%r312, [%rd11];
	mad.lo.s32 	%r313, %r312, 1275, %r307;
	add.s32 	%r314, %r313, 1;
	mul.wide.u32 	%rd148, %r314, 4;
	add.s64 	%rd149, %rd2, %rd148;
	ld.global.u32 	%r315, [%rd149];
	sub.s32 	%r316, %r315, %r311;
	st.global.u32 	[%rd149], %r316;
	ld.global.u32 	%r317, [%rd12];
	ld.global.u32 	%r318, [%rd11];
	mad.lo.s32 	%r319, %r318, 1275, %r307;
	add.s32 	%r320, %r319, 2;
	mul.wide.u32 	%rd150, %r320, 4;
	add.s64 	%rd151, %rd2, %rd150;
	ld.global.u32 	%r321, [%rd151];
	sub.s32 	%r322, %r321, %r317;
	st.global.u32 	[%rd151], %r322;
	ld.global.u32 	%r323, [%rd12];
	ld.global.u32 	%r324, [%rd11];
	mad.lo.s32 	%r325, %r324, 1275, %r307;
	add.s32 	%r326, %r325, 3;
	mul.wide.u32 	%rd152, %r326, 4;
	add.s64 	%rd153, %rd2, %rd152;
	ld.global.u32 	%r327, [%rd153];
	sub.s32 	%r328, %r327, %r323;
	st.global.u32 	[%rd153], %r328;
	add.s32 	%r364, %r364, 4;
$L__BB0_30:
	setp.eq.s32 	%p22, %r56, 0;
	@%p22 bra 	$L__BB0_34;
	ld.global.u32 	%r329, [%rd12];
	ld.global.u32 	%r330, [%rd11];
	add.s32 	%r59, %r364, %r4;
	mad.lo.s32 	%r331, %r330, 1275, %r59;
	mul.wide.u32 	%rd154, %r331, 4;
	add.s64 	%rd155, %rd2, %rd154;
	ld.global.u32 	%r332, [%rd155];
	sub.s32 	%r333, %r332, %r329;
	st.global.u32 	[%rd155], %r333;
	setp.eq.s32 	%p23, %r56, 1;
	@%p23 bra 	$L__BB0_34;
	ld.global.u32 	%r334, [%rd12];
	ld.global.u32 	%r335, [%rd11];
	mad.lo.s32 	%r336, %r335, 1275, %r59;
	add.s32 	%r337, %r336, 1;
	mul.wide.u32 	%rd156, %r337, 4;
	add.s64 	%rd157, %rd2, %rd156;
	ld.global.u32 	%r338, [%rd157];
	sub.s32 	%r339, %r338, %r334;
	st.global.u32 	[%rd157], %r339;
	setp.eq.s32 	%p24, %r56, 2;
	@%p24 bra 	$L__BB0_34;
	ld.global.u32 	%r340, [%rd12];
	ld.global.u32 	%r341, [%rd11];
	mad.lo.s32 	%r342, %r341, 1275, %r59;
	add.s32 	%r343, %r342, 2;
	mul.wide.u32 	%rd158, %r343, 4;
	add.s64 	%rd159, %rd2, %rd158;
	ld.global.u32 	%r344, [%rd159];
	sub.s32 	%r345, %r344, %r340;
	st.global.u32 	[%rd159], %r345;
$L__BB0_34:
	add.s32 	%r347, %r347, 1;
	setp.ne.s32 	%p25, %r347, %r61;
	@%p25 bra 	$L__BB0_2;
$L__BB0_35:
	ret;
$L__BB0_36:
	add.s64 	%rd161, %rd1, %rd95;
	mov.b32 	%r346, 0;
	st.global.u32 	[%rd161], %r346;
	bra.uni 	$L__BB0_34;

}


// ===== COMPILED SASS (sm_100) =====

	.target	sm_100

	.elftype	@"ET_EXEC"


//--------------------- .note.nv.tkinfo           --------------------------
	.section	.note.nv.tkinfo,"",@"SHT_NOTE"
	.sectionflags	@"SHF_NOTE_NV_TKINFO"
	.tkinfo
        /*0018*/ 	.word	0x00000002
        /*0030*/ 	.string	""
        /*0030*/ 	.string	"ptxas"
        /*0030*/ 	.string	"Cuda compilation tools, release 13.0, V13.0.88"
        /*0030*/ 	.string	"Build cuda_13.0.r13.0/compiler.36424714_0"
        /*0030*/ 	.string	"-arch sm_100 -m 64 "



//--------------------- .note.nv.cuinfo           --------------------------
	.section	.note.nv.cuinfo,"",@"SHT_NOTE"
	.sectionflags	@"SHF_NOTE_NV_CUINFO"
        /*0018*/ 	.short	0x0002
        /*001a*/ 	.short	0x0064
        /*001c*/ 	.short	0x0082
	.zero		2


//--------------------- .nv.info                  --------------------------
	.section	.nv.info,"",@"SHT_CUDA_INFO"
	.align	4


	//----- nvinfo : EIATTR_REGCOUNT
	.align		4
        /*0000*/ 	.byte	0x04, 0x2f
        /*0002*/ 	.short	(.L_1 - .L_0)
	.align		4
.L_0:
        /*0004*/ 	.word	index@(_Z8parallelPiS_5batch)
        /*0008*/ 	.word	0x00000020


	//----- nvinfo : EIATTR_FRAME_SIZE
	.align		4
.L_1:
        /*000c*/ 	.byte	0x04, 0x11
        /*000e*/ 	.short	(.L_3 - .L_2)
	.align		4
.L_2:
        /*0010*/ 	.word	index@(_Z8parallelPiS_5batch)
        /*0014*/ 	.word	0x00000000


	//----- nvinfo : EIATTR_MIN_STACK_SIZE
	.align		4
.L_3:
        /*0018*/ 	.byte	0x04, 0x12
        /*001a*/ 	.short	(.L_5 - .L_4)
	.align		4
.L_4:
        /*001c*/ 	.word	index@(_Z8parallelPiS_5batch)
        /*0020*/ 	.word	0x00000000
.L_5:


//--------------------- .nv.compat                --------------------------
	.section	.nv.compat,"",@"SHT_CUDA_COMPAT_INFO"
	.align	4
        /*0000*/ 	.byte	0x02, 0x09, 0x00, 0x00, 0x02, 0x02, 0x01, 0x00, 0x02, 0x05, 0x05, 0x00, 0x03, 0x07, 0x01, 0x01
        /*0010*/ 	.byte	0x02, 0x03, 0x00, 0x00, 0x02, 0x06, 0x01, 0x00, 0x04, 0x0b, 0x08, 0x00, 0x09, 0x00, 0x00, 0x00
        /*0020*/ 	.byte	0x00, 0x00, 0x00, 0x00


//--------------------- .nv.info._Z8parallelPiS_5batch --------------------------
	.section	.nv.info._Z8parallelPiS_5batch,"",@"SHT_CUDA_INFO"
	.sectionflags	@""
	.align	4


	//----- nvinfo : EIATTR_CUDA_API_VERSION
	.align		4
        /*0000*/ 	.byte	0x04, 0x37
        /*0002*/ 	.short	(.L_7 - .L_6)
.L_6:
        /*0004*/ 	.word	0x00000082


	//----- nvinfo : EIATTR_KPARAM_INFO
	.align		4
.L_7:
        /*0008*/ 	.byte	0x04, 0x17
        /*000a*/ 	.short	(.L_9 - .L_8)
.L_8:
        /*000c*/ 	.word	0x00000000
        /*0010*/ 	.short	0x0002
        /*0012*/ 	.short	0x0010
        /*0014*/ 	.byte	0x00, 0xf0, 0x01, 0x01


	//----- nvinfo : EIATTR_KPARAM_INFO
	.align		4
.L_9:
        /*0018*/ 	.byte	0x04, 0x17
        /*001a*/ 	.short	(.L_11 - .L_10)
.L_10:
        /*001c*/ 	.word	0x00000000
        /*0020*/ 	.short	0x0001
        /*0022*/ 	.short	0x0008
        /*0024*/ 	.byte	0x00, 0xf5, 0x21, 0x00


	//----- nvinfo : EIATTR_KPARAM_INFO
	.align		4
.L_11:
        /*0028*/ 	.byte	0x04, 0x17
        /*002a*/ 	.short	(.L_13 - .L_12)
.L_12:
        /*002c*/ 	.word	0x00000000
        /*0030*/ 	.short	0x0000
        /*0032*/ 	.short	0x0000
        /*0034*/ 	.byte	0x00, 0xf5, 0x21, 0x00


	//----- nvinfo : EIATTR_SPARSE_MMA_MASK
	.align		4
.L_13:
        /*0038*/ 	.byte	0x03, 0x50
        /*003a*/ 	.short	0x0000


	//----- nvinfo : EIATTR_MAXREG_COUNT
	.align		4
        /*003c*/ 	.byte	0x03, 0x1b
        /*003e*/ 	.short	0x00ff


	//----- nvinfo : EIATTR_MERCURY_ISA_VERSION
	.align		4
        /*0040*/ 	.byte	0x03, 0x5f
        /*0042*/ 	.short	0x0101


	//----- nvinfo : EIATTR_VRC_CTA_INIT_COUNT
	.align		4
        /*0044*/ 	.byte	0x02, 0x4a
	.zero		1
	.zero		1


	//----- nvinfo : EIATTR_EXIT_INSTR_OFFSETS
	.align		4
        /*0048*/ 	.byte	0x04, 0x1c
        /*004a*/ 	.short	(.L_15 - .L_14)


	//   ....[0]....
.L_14:
        /*004c*/ 	.word	0x00000030


	//   ....[1]....
        /*0050*/ 	.word	0x00001df0


	//----- nvinfo : EIATTR_CRS_STACK_SIZE
	.align		4
.L_15:
        /*0054*/ 	.byte	0x04, 0x1e
        /*0056*/ 	.short	(.L_17 - .L_16)
.L_16:
        /*0058*/ 	.word	0x00000000


	//----- nvinfo : EIATTR_CBANK_PARAM_SIZE
	.align		4
.L_17:
        /*005c*/ 	.byte	0x03, 0x19
        /*005e*/ 	.short	0x0050


	//----- nvinfo : EIATTR_PARAM_CBANK
	.align		4
        /*0060*/ 	.byte	0x04, 0x0a
        /*0062*/ 	.short	(.L_19 - .L_18)
	.align		4
.L_18:
        /*0064*/ 	.word	index@(.nv.constant0._Z8parallelPiS_5batch)
        /*0068*/ 	.short	0x0380
        /*006a*/ 	.short	0x0050


	//----- nvinfo : EIATTR_SW_WAR
	.align		4
.L_19:
        /*006c*/ 	.byte	0x04, 0x36
        /*006e*/ 	.short	(.L_21 - .L_20)
.L_20:
        /*0070*/ 	.word	0x00000008
.L_21:


//--------------------- .nv.callgraph             --------------------------
	.section	.nv.callgraph,"",@"SHT_CUDA_CALLGRAPH"
	.align	4
	.sectionentsize	8
	.align		4
        /*0000*/ 	.word	0x00000000
	.align		4
        /*0004*/ 	.word	0xffffffff
	.align		4
        /*0008*/ 	.word	0x00000000
	.align		4
        /*000c*/ 	.word	0xfffffffe
	.align		4
        /*0010*/ 	.word	0x00000000
	.align		4
        /*0014*/ 	.word	0xfffffffd
	.align		4
        /*0018*/ 	.word	0x00000000
	.align		4
        /*001c*/ 	.word	0xfffffffc


//--------------------- .text._Z8parallelPiS_5batch --------------------------
	.section	.text._Z8parallelPiS_5batch,"ax",@progbits
	.align	128
        .global         _Z8parallelPiS_5batch
        .type           _Z8parallelPiS_5batch,@function
        .size           _Z8parallelPiS_5batch,(.L_x_13 - _Z8parallelPiS_5batch)
        .other          _Z8parallelPiS_5batch,@"STO_CUDA_ENTRY STV_DEFAULT"
_Z8parallelPiS_5batch:
.text._Z8parallelPiS_5batch:
[----:B------:R-:W-:Y:S08]  /*0000*/  LDC R1, c[0x0][0x37c] ;  /* 0x0000df00ff017b82 */ /* 0x000ff00000000800 */
[----:B------:R-:W0:Y:S02]  /*0010*/  LDC R0, c[0x0][0x390] ;  /* 0x0000e400ff007b82 */ /* 0x000e240000000800 */
[----:B0-----:R-:W-:-:S13]  /*0020*/  ISETP.GE.AND P0, PT, R0, 0x1, PT ;  /* 0x000000010000780c */ /* 0x001fda0003f06270 */
[----:B------:R-:W-:Y:S05]  /*0030*/  @!P0 EXIT ;  /* 0x000000000000894d */ /* 0x000fea0003800000 */
[----:B------:R-:W0:Y:S01]  /*0040*/  S2R R0, SR_TID.X ;  /* 0x0000000000007919 */ /* 0x000e220000002100 */
[----:B------:R-:W1:Y:S01]  /*0050*/  S2UR UR5, SR_CTAID.X ;  /* 0x00000000000579c3 */ /* 0x000e620000002500 */
[----:B------:R-:W-:Y:S01]  /*0060*/  HFMA2 R2, -RZ, RZ, 0, 0 ;  /* 0x00000000ff027431 */ /* 0x000fe200000001ff */
[----:B------:R-:W2:Y:S02]  /*0070*/  LDCU.64 UR6, c[0x0][0x358] ;  /* 0x00006b00ff0677ac */ /* 0x000ea40008000a00 */
[----:B012---:R-:W-:-:S07]  /*0080*/  IMAD R3, R0, 0x33, RZ ;  /* 0x0000003300037824 */ /* 0x007fce00078e02ff */
.L_x_11:
[----:B0-234-:R-:W0:Y:S02]  /*0090*/  LDC.64 R4, c[0x0][0x3c8] ;  /* 0x0000f200ff047b82 */ /* 0x01de240000000a00 */
[----:B0-----:R-:W-:-:S06]  /*00a0*/  IMAD.WIDE.U32 R4, R2, 0x4, R4 ;  /* 0x0000000402047825 */ /* 0x001fcc00078e0004 */
[----:B------:R-:W2:Y:S02]  /*00b0*/  LDG.E R4, desc[UR6][R4.64] ;  /* 0x0000000604047981 */ /* 0x000ea4000c1e1900 */
[----:B--2---:R-:W-:-:S13]  /*00c0*/  ISETP.NE.AND P0, PT, R4, UR5, PT ;  /* 0x0000000504007c0c */ /* 0x004fda000bf05270 */
[----:B-1----:R-:W-:Y:S05]  /*00d0*/  @P0 BRA `(.L_x_0) ;  /* 0x0000001c00340947 */ /* 0x002fea0003800000 */
[----:B------:R-:W0:Y:S02]  /*00e0*/  LDC.64 R4, c[0x0][0x3a8] ;  /* 0x0000ea00ff047b82 */ /* 0x000e240000000a00 */
[----:B0-----:R-:W-:-:S06]  /*00f0*/  IMAD.WIDE.U32 R4, R2, 0x4, R4 ;  /* 0x0000000402047825 */ /* 0x001fcc00078e0004 */
[----:B------:R-:W2:Y:S01]  /*0100*/  LDG.E R5, desc[UR6][R4.64] ;  /* 0x0000000604057981 */ /* 0x000ea2000c1e1900 */
[----:B------:R-:W-:Y:S01]  /*0110*/  BSSY.RECONVERGENT B0, `(.L_x_0) ;  /* 0x00001c9000007945 */ /* 0x000fe20003800200 */
[----:B--2---:R-:W-:-:S13]  /*0120*/  ISETP.NE.AND P0, PT, R5, R0, PT ;  /* 0x000000000500720c */ /* 0x004fda0003f05270 */
[----:B------:R-:W-:Y:S05]  /*0130*/  @P0 BRA `(.L_x_1) ;  /* 0x0000001c00180947 */ /* 0x000fea0003800000 */
[----:B------:R-:W0:Y:S01]  /*0140*/  LDC.64 R6, c[0x0][0x3b0] ;  /* 0x0000ec00ff067b82 */ /* 0x000e220000000a00 */
[----:B------:R-:W1:Y:S07]  /*0150*/  LDCU.64 UR8, c[0x0][0x380] ;  /* 0x00007000ff0877ac */ /* 0x000e6e0008000a00 */
[----:B------:R-:W2:Y:S08]  /*0160*/  LDC.64 R12, c[0x0][0x3a0] ;  /* 0x0000e800ff0c7b82 */ /* 0x000eb00000000a00 */
[----:B------:R-:W3:Y:S01]  /*0170*/  LDC.64 R8, c[0x0][0x3b8] ;  /* 0x0000ee00ff087b82 */ /* 0x000ee20000000a00 */
[----:B0-----:R-:W-:-:S05]  /*0180*/  IMAD.WIDE.U32 R6, R2, 0x4, R6 ;  /* 0x0000000402067825 */ /* 0x001fca00078e0006 */
[----:B------:R-:W4:Y:S01]  /*0190*/  LDG.E R4, desc[UR6][R6.64] ;  /* 0x0000000606047981 */ /* 0x000f22000c1e1900 */
[----:B--2---:R-:W-:-:S05]  /*01a0*/  IMAD.WIDE.U32 R12, R2, 0x4, R12 ;  /* 0x00000004020c7825 */ /* 0x004fca00078e000c */
[----:B------:R-:W2:Y:S01]  /*01b0*/  LDG.E R16, desc[UR6][R12.64] ;  /* 0x000000060c107981 */ /* 0x000ea2000c1e1900 */
[----:B---3--:R-:W-:-:S05]  /*01c0*/  IMAD.WIDE.U32 R8, R2, 0x4, R8 ;  /* 0x0000000402087825 */ /* 0x008fca00078e0008 */
[----:B------:R-:W3:Y:S01]  /*01d0*/  LDG.E R5, desc[UR6][R8.64] ;  /* 0x0000000608057981 */ /* 0x000ee2000c1e1900 */
[----:B-1----:R-:W-:Y:S02]  /*01e0*/  MOV R14, UR8 ;  /* 0x00000008000e7c02 */ /* 0x002fe40008000f00 */
[----:B------:R-:W-:Y:S01]  /*01f0*/  MOV R15, UR9 ;  /* 0x00000009000f7c02 */ /* 0x000fe20008000f00 */
[----:B----4-:R-:W-:-:S04]  /*0200*/  IMAD R10, R0, 0x33, R4 ;  /* 0x00000033000a7824 */ /* 0x010fc800078e0204 */
[----:B--2---:R-:W-:-:S04]  /*0210*/  IMAD R17, R16, 0x4fb, R10 ;  /* 0x000004fb10117824 */ /* 0x004fc800078e020a */
[----:B------:R-:W-:-:S06]  /*0220*/  IMAD.WIDE.U32 R10, R17, 0x4, R14 ;  /* 0x00000004110a7825 */ /* 0x000fcc00078e000e */
[----:B------:R0:W5:Y:S01]  /*0230*/  LDG.E R10, desc[UR6][R10.64] ;  /* 0x000000060a0a7981 */ /* 0x000162000c1e1900 */
[----:B---3--:R-:W-:-:S13]  /*0240*/  ISETP.GE.AND P0, PT, R4, R5, PT ;  /* 0x000000050400720c */ /* 0x008fda0003f06270 */
[----:B0-----:R-:W-:Y:S05]  /*0250*/  @P0 BRA `(.L_x_2) ;  /* 0x00000008003c0947 */ /* 0x001fea0003800000 */
[----:B------:R-:W-:Y:S01]  /*0260*/  IMAD.IADD R6, R4, 0x1, -R5 ;  /* 0x0000000104067824 */ /* 0x000fe200078e0a05 */
[-C--:B------:R-:W-:Y:S01]  /*0270*/  IADD3 R7, PT, PT, R5, -R4.reuse, RZ ;  /* 0x8000000405077210 */ /* 0x080fe20007ffe0ff */
[----:B------:R-:W-:Y:S01]  /*0280*/  IMAD R8, R16, 0x4fb, R3 ;  /* 0x000004fb10087824 */ /* 0x000fe200078e0203 */
[----:B------:R-:W-:Y:S02]  /*0290*/  MOV R11, R4 ;  /* 0x00000004000b7202 */ /* 0x000fe40000000f00 */
[----:B------:R-:W-:Y:S02]  /*02a0*/  ISETP.GT.U32.AND P1, PT, R6, -0x10, PT ;  /* 0xfffffff00600780c */ /* 0x000fe40003f24070 */
[----:B------:R-:W-:-:S11]  /*02b0*/  LOP3.LUT R9, R7, 0xf, RZ, 0xc0, !PT ;  /* 0x0000000f07097812 */ /* 0x000fd600078ec0ff */
[----:B------:R-:W-:Y:S05]  /*02c0*/  @P1 BRA `(.L_x_3) ;  /* 0x0000000400041947 */ /* 0x000fea0003800000 */
[----:B------:R-:W-:Y:S01]  /*02d0*/  LOP3.LUT R26, R7, 0xfffffff0, RZ, 0xc0, !PT ;  /* 0xfffffff0071a7812 */ /* 0x000fe200078ec0ff */
[----:B------:R-:W-:Y:S01]  /*02e0*/  IMAD.MOV.U32 R6, RZ, RZ, R17 ;  /* 0x000000ffff067224 */ /* 0x000fe200078e0011 */
[----:B------:R-:W-:Y:S02]  /*02f0*/  IADD3 R11, PT, PT, R4, 0x7, RZ ;  /* 0x00000007040b7810 */ /* 0x000fe40007ffe0ff */
[----:B------:R-:W-:-:S07]  /*0300*/  IADD3 R26, PT, PT, -R26, RZ, RZ ;  /* 0x000000ff1a1a7210 */ /* 0x000fce0007ffe1ff */
.L_x_4:
[C---:B------:R-:W-:Y:S01]  /*0310*/  VIADD R21, R6.reuse, 0x1 ;  /* 0x0000000106157836 */ /* 0x040fe20000000000 */
[C---:B------:R-:W-:Y:S01]  /*0320*/  IADD3 R25, PT, PT, R6.reuse, 0x3, RZ ;  /* 0x0000000306197810 */ /* 0x040fe20007ffe0ff */
[C---:B------:R-:W-:Y:S01]  /*0330*/  IMAD.WIDE.U32 R16, R6.reuse, 0x4, R14 ;  /* 0x0000000406107825 */ /* 0x040fe200078e000e */
[----:B------:R-:W-:-:S03]  /*0340*/  IADD3 R23, PT, PT, R6, 0x2, RZ ;  /* 0x0000000206177810 */ /* 0x000fc60007ffe0ff */
[--C-:B------:R-:W-:Y:S01]  /*0350*/  IMAD.WIDE.U32 R20, R21, 0x4, R14.reuse ;  /* 0x0000000415147825 */ /* 0x100fe200078e000e */
[----:B------:R-:W2:Y:S03]  /*0360*/  LDG.E R27, desc[UR6][R16.64] ;  /* 0x00000006101b7981 */ /* 0x000ea6000c1e1900 */
[--C-:B------:R-:W-:Y:S01]  /*0370*/  IMAD.WIDE.U32 R24, R25, 0x4, R14.reuse ;  /* 0x0000000419187825 */ /* 0x100fe200078e000e */
[----:B------:R0:W2:Y:S03]  /*0380*/  LDG.E R28, desc[UR6][R20.64] ;  /* 0x00000006141c7981 */ /* 0x0000a6000c1e1900 */
[----:B------:R-:W-:Y:S01]  /*0390*/  IMAD.WIDE.U32 R22, R23, 0x4, R14 ;  /* 0x0000000417167825 */ /* 0x000fe200078e000e */
[C---:B------:R-:W-:Y:S01]  /*03a0*/  IADD3 R18, PT, PT, R6.reuse, 0x5, RZ ;  /* 0x0000000506127810 */ /* 0x040fe20007ffe0ff */
[----:B------:R-:W3:Y:S02]  /*03b0*/  LDG.E R24, desc[UR6][R24.64] ;  /* 0x0000000618187981 */ /* 0x000ee4000c1e1900 */
[----:B------:R-:W-:-:S02]  /*03c0*/  VIADD R19, R6, 0x4 ;  /* 0x0000000406137836 */ /* 0x000fc40000000000 */
[----:B------:R1:W3:Y:S01]  /*03d0*/  LDG.E R29, desc[UR6][R22.64] ;  /* 0x00000006161d7981 */ /* 0x0002e2000c1e1900 */
[----:B0-----:R-:W-:Y:S01]  /*03e0*/  IADD3 R21, PT, PT, R6, 0x6, RZ ;  /* 0x0000000606157810 */ /* 0x001fe20007ffe0ff */
[----:B------:R-:W-:-:S04]  /*03f0*/  IMAD.WIDE.U32 R16, R19, 0x4, R14 ;  /* 0x0000000413107825 */ /* 0x000fc800078e000e */
[--C-:B------:R-:W-:Y:S01]  /*0400*/  IMAD.WIDE.U32 R18, R18, 0x4, R14.reuse ;  /* 0x0000000412127825 */ /* 0x100fe200078e000e */
[----:B------:R-:W4:Y:S01]  /*0410*/  LDG.E R25, desc[UR6][R16.64] ;  /* 0x0000000610197981 */ /* 0x000f22000c1e1900 */
[C---:B-1----:R-:W-:Y:S02]  /*0420*/  IADD3 R23, PT, PT, R6.reuse, 0x7, RZ ;  /* 0x0000000706177810 */ /* 0x042fe40007ffe0ff */
[--C-:B------:R-:W-:Y:S02]  /*0430*/  IMAD.WIDE.U32 R20, R21, 0x4, R14.reuse ;  /* 0x0000000415147825 */ /* 0x100fe400078e000e */
[----:B------:R0:W4:Y:S02]  /*0440*/  LDG.E R18, desc[UR6][R18.64] ;  /* 0x0000000612127981 */ /* 0x000124000c1e1900 */
[----:B------:R-:W-:Y:S02]  /*0450*/  IMAD.WIDE.U32 R22, R23, 0x4, R14 ;  /* 0x0000000417167825 */ /* 0x000fe400078e000e */
[----:B------:R-:W4:Y:S04]  /*0460*/  LDG.E R20, desc[UR6][R20.64] ;  /* 0x0000000614147981 */ /* 0x000f28000c1e1900 */
[----:B------:R-:W4:Y:S01]  /*0470*/  LDG.E R23, desc[UR6][R22.64] ;  /* 0x0000000616177981 */ /* 0x000f22000c1e1900 */
[----:B0-----:R-:W-:-:S02]  /*0480*/  IADD3 R19, PT, PT, R6, 0xb, RZ ;  /* 0x0000000b06137810 */ /* 0x001fc40007ffe0ff */
[----:B--2--5:R-:W-:Y:S02]  /*0490*/  VIMNMX3 R27, R10, R27, R28, PT ;  /* 0x0000001b0a1b720f */ /* 0x024fe4000380011c */
[C---:B------:R-:W-:Y:S01]  /*04a0*/  IADD3 R10, PT, PT, R6.reuse, 0x9, RZ ;  /* 0x00000009060a7810 */ /* 0x040fe20007ffe0ff */
[----:B------:R-:W-:-:S04]  /*04b0*/  VIADD R28, R6, 0x8 ;  /* 0x00000008061c7836 */ /* 0x000fc80000000000 */
[----:B------:R-:W-:Y:S01]  /*04c0*/  IMAD.WIDE.U32 R16, R10, 0x4, R14 ;  /* 0x000000040a107825 */ /* 0x000fe200078e000e */
[----:B---3--:R-:W-:Y:S02]  /*04d0*/  VIMNMX3 R24, R27, R29, R24, PT ;  /* 0x0000001d1b18720f */ /* 0x008fe40003800118 */
[----:B------:R-:W-:Y:S01]  /*04e0*/  IADD3 R27, PT, PT, R6, 0xa, RZ ;  /* 0x0000000a061b7810 */ /* 0x000fe20007ffe0ff */
[--C-:B------:R-:W-:Y:S01]  /*04f0*/  IMAD.WIDE.U32 R28, R28, 0x4, R14.reuse ;  /* 0x000000041c1c7825 */ /* 0x100fe200078e000e */
[----:B------:R0:W2:Y:S05]  /*0500*/  LDG.E R21, desc[UR6][R16.64] ;  /* 0x0000000610157981 */ /* 0x0000aa000c1e1900 */
[----:B------:R1:W2:Y:S01]  /*0510*/  LDG.E R28, desc[UR6][R28.64] ;  /* 0x000000061c1c7981 */ /* 0x0002a2000c1e1900 */
[----:B0-----:R-:W-:Y:S01]  /*0520*/  IMAD.WIDE.U32 R16, R27, 0x4, R14 ;  /* 0x000000041b107825 */ /* 0x001fe200078e000e */
[----:B----4-:R-:W-:-:S03]  /*0530*/  VIMNMX3 R22, R24, R25, R18, PT ;  /* 0x000000191816720f */ /* 0x010fc60003800112 */
[C---:B------:R-:W-:Y:S01]  /*0540*/  VIADD R27, R6.reuse, 0xc ;  /* 0x0000000c061b7836 */ /* 0x040fe20000000000 */
[----:B-1----:R-:W-:Y:S01]  /*0550*/  IADD3 R29, PT, PT, R6, 0xd, RZ ;  /* 0x0000000d061d7810 */ /* 0x002fe20007ffe0ff */
[--C-:B------:R-:W-:Y:S01]  /*0560*/  IMAD.WIDE.U32 R24, R19, 0x4, R14.reuse ;  /* 0x0000000413187825 */ /* 0x100fe200078e000e */
[----:B------:R0:W3:Y:S03]  /*0570*/  LDG.E R10, desc[UR6][R16.64] ;  /* 0x00000006100a7981 */ /* 0x0000e6000c1e1900 */
[----:B------:R-:W-:Y:S01]  /*0580*/  IMAD.WIDE.U32 R18, R27, 0x4, R14 ;  /* 0x000000041b127825 */ /* 0x000fe200078e000e */
[----:B------:R-:W-:Y:S01]  /*0590*/  VIMNMX3 R20, R22, R20, R23, PT ;  /* 0x000000141614720f */ /* 0x000fe20003800117 */
[----:B------:R-:W3:Y:S01]  /*05a0*/  LDG.E R25, desc[UR6][R24.64] ;  /* 0x0000000618197981 */ /* 0x000ee2000c1e1900 */
[----:B------:R-:W-:-:S03]  /*05b0*/  IADD3 R23, PT, PT, R6, 0xe, RZ ;  /* 0x0000000e06177810 */ /* 0x000fc60007ffe0ff */
[----:B------:R1:W4:Y:S01]  /*05c0*/  LDG.E R27, desc[UR6][R18.64] ;  /* 0x00000006121b7981 */ /* 0x000322000c1e1900 */
[----:B0-----:R-:W-:Y:S01]  /*05d0*/  IADD3 R17, PT, PT, R6, 0xf, RZ ;  /* 0x0000000f06117810 */ /* 0x001fe20007ffe0ff */
[----:B------:R-:W-:-:S04]  /*05e0*/  IMAD.WIDE.U32 R22, R23, 0x4, R14 ;  /* 0x0000000417167825 */ /* 0x000fc800078e000e */
[--C-:B------:R-:W-:Y:S02]  /*05f0*/  IMAD.WIDE.U32 R16, R17, 0x4, R14.reuse ;  /* 0x0000000411107825 */ /* 0x100fe400078e000e */
[----:B------:R-:W4:Y:S02]  /*0600*/  LDG.E R23, desc[UR6][R22.64] ;  /* 0x0000000616177981 */ /* 0x000f24000c1e1900 */
[----:B-1----:R-:W-:Y:S02]  /*0610*/  IMAD.WIDE.U32 R18, R29, 0x4, R14 ;  /* 0x000000041d127825 */ /* 0x002fe400078e000e */
[----:B------:R-:W4:Y:S04]  /*0620*/  LDG.E R16, desc[UR6][R16.64] ;  /* 0x0000000610107981 */ /* 0x000f28000c1e1900 */
[----:B------:R-:W4:Y:S01]  /*0630*/  LDG.E R29, desc[UR6][R18.64] ;  /* 0x00000006121d7981 */ /* 0x000f22000c1e1900 */
[----:B------:R-:W-:-:S05]  /*0640*/  VIADD R26, R26, 0x10 ;  /* 0x000000101a1a7836 */ /* 0x000fca0000000000 */
[----:B------:R-:W-:Y:S02]  /*0650*/  ISETP.NE.AND P1, PT, R26, RZ, PT ;  /* 0x000000ff1a00720c */ /* 0x000fe40003f25270 */
[----:B------:R-:W-:Y:S02]  /*0660*/  IADD3 R11, PT, PT, R11, 0x10, RZ ;  /* 0x000000100b0b7810 */ /* 0x000fe40007ffe0ff */
[----:B------:R-:W-:Y:S02]  /*0670*/  IADD3 R6, PT, PT, R6, 0x10, RZ ;  /* 0x0000001006067810 */ /* 0x000fe40007ffe0ff */
[----:B--2---:R-:W-:-:S04]  /*0680*/  VIMNMX3 R20, R20, R28, R21, PT ;  /* 0x0000001c1414720f */ /* 0x004fc80003800115 */
[----:B---3--:R-:W-:-:S04]  /*0690*/  VIMNMX3 R10, R20, R10, R25, PT ;  /* 0x0000000a140a720f */ /* 0x008fc80003800119 */
[----:B----4-:R-:W-:-:S04]  /*06a0*/  VIMNMX3 R10, R10, R27, R29, PT ;  /* 0x0000001b0a0a720f */ /* 0x010fc8000380011d */
[----:B------:R-:W-:Y:S01]  /*06b0*/  VIMNMX3 R10, R10, R23, R16, PT ;  /* 0x000000170a0a720f */ /* 0x000fe20003800110 */
[----:B------:R-:W-:Y:S06]  /*06c0*/  @P1 BRA `(.L_x_4) ;  /* 0xfffffffc00101947 */ /* 0x000fec000383ffff */
[----:B------:R-:W-:-:S07]  /*06d0*/  IADD3 R11, PT, PT, R11, -0x7, RZ ;  /* 0xfffffff90b0b7810 */ /* 0x000fce0007ffe0ff */
.L_x_3:
[----:B------:R-:W-:-:S13]  /*06e0*/  ISETP.NE.AND P1, PT, R9, RZ, PT ;  /* 0x000000ff0900720c */ /* 0x000fda0003f25270 */
[----:B------:R-:W-:Y:S05]  /*06f0*/  @!P1 BRA `(.L_x_2) ;  /* 0x0000000400149947 */ /* 0x000fea0003800000 */
[----:B------:R-:W-:Y:S02]  /*0700*/  ISETP.GE.U32.AND P1, PT, R9, 0x8, PT ;  /* 0x000000080900780c */ /* 0x000fe40003f26070 */
[----:B------:R-:W-:-:S04]  /*0710*/  LOP3.LUT R6, R7, 0x7, RZ, 0xc0, !PT ;  /* 0x0000000707067812 */ /* 0x000fc800078ec0ff */
[----:B------:R-:W-:-:S07]  /*0720*/  ISETP.NE.AND P2, PT, R6, RZ, PT ;  /* 0x000000ff0600720c */ /* 0x000fce0003f45270 */
[----:B------:R-:W-:Y:S06]  /*0730*/  @!P1 BRA `(.L_x_5) ;  /* 0x0000000000749947 */ /* 0x000fec0003800000 */
[----:B------:R-:W-:-:S04]  /*0740*/  IMAD.IADD R21, R8, 0x1, R11 ;  /* 0x0000000108157824 */ /* 0x000fc800078e020b */
[C-C-:B------:R-:W-:Y:S01]  /*0750*/  IMAD.WIDE.U32 R26, R21.reuse, 0x4, R14.reuse ;  /* 0x00000004151a7825 */ /* 0x140fe200078e000e */
[C---:B------:R-:W-:Y:S02]  /*0760*/  IADD3 R17, PT, PT, R21.reuse, 0x1, RZ ;  /* 0x0000000115117810 */ /* 0x040fe40007ffe0ff */
[C---:B------:R-:W-:Y:S02]  /*0770*/  IADD3 R19, PT, PT, R21.reuse, 0x2, RZ ;  /* 0x0000000215137810 */ /* 0x040fe40007ffe0ff */
[----:B------:R-:W-:Y:S01]  /*0780*/  IADD3 R23, PT, PT, R21, 0x3, RZ ;  /* 0x0000000315177810 */ /* 0x000fe20007ffe0ff */
[--C-:B------:R-:W-:Y:S01]  /*0790*/  IMAD.WIDE.U32 R16, R17, 0x4, R14.reuse ;  /* 0x0000000411107825 */ /* 0x100fe200078e000e */
[----:B------:R-:W-:Y:S01]  /*07a0*/  IADD3 R20, PT, PT, R21, 0x5, RZ ;  /* 0x0000000515147810 */ /* 0x000fe20007ffe0ff */
[----:B------:R0:W2:Y:S02]  /*07b0*/  LDG.E R9, desc[UR6][R26.64] ;  /* 0x000000061a097981 */ /* 0x0000a4000c1e1900 */
[----:B------:R-:W-:Y:S01]  /*07c0*/  IMAD.WIDE.U32 R18, R19, 0x4, R14 ;  /* 0x0000000413127825 */ /* 0x000fe200078e000e */
[C---:B------:R-:W-:Y:S01]  /*07d0*/  IADD3 R29, PT, PT, R21.reuse, 0x7, RZ ;  /* 0x00000007151d7810 */ /* 0x040fe20007ffe0ff */
[----:B------:R1:W2:Y:S02]  /*07e0*/  LDG.E R28, desc[UR6][R16.64] ;  /* 0x00000006101c7981 */ /* 0x0002a4000c1e1900 */
[----:B------:R-:W-:-:S02]  /*07f0*/  VIADD R25, R21, 0x4 ;  /* 0x0000000415197836 */ /* 0x000fc40000000000 */
[--C-:B------:R-:W-:Y:S01]  /*0800*/  IMAD.WIDE.U32 R22, R23, 0x4, R14.reuse ;  /* 0x0000000417167825 */ /* 0x100fe200078e000e */
[----:B------:R-:W3:Y:S01]  /*0810*/  LDG.E R18, desc[UR6][R18.64] ;  /* 0x0000000612127981 */ /* 0x000ee2000c1e1900 */
[----:B0-----:R-:W-:Y:S02]  /*0820*/  IADD3 R27, PT, PT, R21, 0x6, RZ ;  /* 0x00000006151b7810 */ /* 0x001fe40007ffe0ff */
[--C-:B------:R-:W-:Y:S02]  /*0830*/  IMAD.WIDE.U32 R24, R25, 0x4, R14.reuse ;  /* 0x0000000419187825 */ /* 0x100fe400078e000e */
[----:B------:R-:W3:Y:S02]  /*0840*/  LDG.E R23, desc[UR6][R22.64] ;  /* 0x0000000616177981 */ /* 0x000ee4000c1e1900 */
[--C-:B------:R-:W-:Y:S02]  /*0850*/  IMAD.WIDE.U32 R20, R20, 0x4, R14.reuse ;  /* 0x0000000414147825 */ /* 0x100fe400078e000e */
[----:B------:R-:W4:Y:S02]  /*0860*/  LDG.E R24, desc[UR6][R24.64] ;  /* 0x0000000618187981 */ /* 0x000f24000c1e1900 */
[----:B------:R-:W-:-:S02]  /*0870*/  IMAD.WIDE.U32 R26, R27, 0x4, R14 ;  /* 0x000000041b1a7825 */ /* 0x000fc400078e000e */
[----:B------:R-:W4:Y:S02]  /*0880*/  LDG.E R20, desc[UR6][R20.64] ;  /* 0x0000000614147981 */ /* 0x000f24000c1e1900 */
[----:B-1----:R-:W-:Y:S02]  /*0890*/  IMAD.WIDE.U32 R16, R29, 0x4, R14 ;  /* 0x000000041d107825 */ /* 0x002fe400078e000e */
[----:B------:R-:W4:Y:S04]  /*08a0*/  LDG.E R26, desc[UR6][R26.64] ;  /* 0x000000061a1a7981 */ /* 0x000f28000c1e1900 */
[----:B------:R-:W4:Y:S01]  /*08b0*/  LDG.E R16, desc[UR6][R16.64] ;  /* 0x0000000610107981 */ /* 0x000f22000c1e1900 */
[----:B------:R-:W-:Y:S01]  /*08c0*/  VIADD R11, R11, 0x8 ;  /* 0x000000080b0b7836 */ /* 0x000fe20000000000 */
[----:B--2--5:R-:W-:-:S04]  /*08d0*/  VIMNMX3 R9, R10, R9, R28, PT ;  /* 0x000000090a09720f */ /* 0x024fc8000380011c */
[----:B---3--:R-:W-:-:S04]  /*08e0*/  VIMNMX3 R9, R9, R18, R23, PT ;  /* 0x000000120909720f */ /* 0x008fc80003800117 */
[----:B----4-:R-:W-:-:S04]  /*08f0*/  VIMNMX3 R9, R9, R24, R20, PT ;  /* 0x000000180909720f */ /* 0x010fc80003800114 */
[----:B------:R-:W-:-:S07]  /*0900*/  VIMNMX3 R10, R9, R26, R16, PT ;  /* 0x0000001a090a720f */ /* 0x000fce0003800110 */
.L_x_5:
[----:B------:R-:W-:Y:S05]  /*0910*/  @!P2 BRA `(.L_x_2) ;  /* 0x00000000008ca947 */ /* 0x000fea0003800000 */
[----:B------:R-:W-:Y:S02]  /*0920*/  ISETP.GE.U32.AND P1, PT, R6, 0x4, PT ;  /* 0x000000040600780c */ /* 0x000fe40003f26070 */
[----:B------:R-:W-:-:S04]  /*0930*/  LOP3.LUT R9, R7, 0x3, RZ, 0xc0, !PT ;  /* 0x0000000307097812 */ /* 0x000fc800078ec0ff */
[----:B------:R-:W-:-:S07]  /*0940*/  ISETP.NE.AND P2, PT, R9, RZ, PT ;  /* 0x000000ff0900720c */ /* 0x000fce0003f45270 */
[----:B------:R-:W-:Y:S06]  /*0950*/  @!P1 BRA `(.L_x_6) ;  /* 0x00000000003c9947 */ /* 0x000fec0003800000 */
[----:B------:R-:W-:-:S04]  /*0960*/  IADD3 R7, PT, PT, R8, R11, RZ ;  /* 0x0000000b08077210 */ /* 0x000fc80007ffe0ff */
[C---:B------:R-:W-:Y:S01]  /*0970*/  IADD3 R17, PT, PT, R7.reuse, 0x1, RZ ;  /* 0x0000000107117810 */ /* 0x040fe20007ffe0ff */
[C---:B------:R-:W-:Y:S01]  /*0980*/  IMAD.WIDE.U32 R20, R7.reuse, 0x4, R14 ;  /* 0x0000000407147825 */ /* 0x040fe200078e000e */
[----:B------:R-:W-:-:S03]  /*0990*/  IADD3 R19, PT, PT, R7, 0x2, RZ ;  /* 0x0000000207137810 */ /* 0x000fc60007ffe0ff */
[----:B------:R-:W-:Y:S02]  /*09a0*/  VIADD R23, R7, 0x3 ;  /* 0x0000000307177836 */ /* 0x000fe40000000000 */
[--C-:B------:R-:W-:Y:S01]  /*09b0*/  IMAD.WIDE.U32 R6, R17, 0x4, R14.reuse ;  /* 0x0000000411067825 */ /* 0x100fe200078e000e */
[----:B------:R-:W2:Y:S03]  /*09c0*/  LDG.E R21, desc[UR6][R20.64] ;  /* 0x0000000614157981 */ /* 0x000ea6000c1e1900 */
[--C-:B------:R-:W-:Y:S02]  /*09d0*/  IMAD.WIDE.U32 R16, R19, 0x4, R14.reuse ;  /* 0x0000000413107825 */ /* 0x100fe400078e000e */
[----:B------:R-:W2:Y:S02]  /*09e0*/  LDG.E R6, desc[UR6][R6.64] ;  /* 0x0000000606067981 */ /* 0x000ea4000c1e1900 */
[----:B------:R-:W-:-:S02]  /*09f0*/  IMAD.WIDE.U32 R18, R23, 0x4, R14 ;  /* 0x0000000417127825 */ /* 0x000fc400078e000e */
[----:B------:R-:W3:Y:S04]  /*0a00*/  LDG.E R17, desc[UR6][R16.64] ;  /* 0x0000000610117981 */ /* 0x000ee8000c1e1900 */
[----:B------:R-:W3:Y:S01]  /*0a10*/  LDG.E R18, desc[UR6][R18.64] ;  /* 0x0000000612127981 */ /* 0x000ee2000c1e1900 */
[----:B------:R-:W-:Y:S02]  /*0a20*/  IADD3 R11, PT, PT, R11, 0x4, RZ ;  /* 0x000000040b0b7810 */ /* 0x000fe40007ffe0ff */
[----:B--2--5:R-:W-:-:S04]  /*0a30*/  VIMNMX3 R10, R10, R21, R6, PT ;  /* 0x000000150a0a720f */ /* 0x024fc80003800106 */
[----:B---3--:R-:W-:-:S07]  /*0a40*/  VIMNMX3 R10, R10, R17, R18, PT ;  /* 0x000000110a0a720f */ /* 0x008fce0003800112 */
.L_x_6:
[----:B------:R-:W-:Y:S05]  /*0a50*/  @!P2 BRA `(.L_x_2) ;  /* 0x00000000003ca947 */ /* 0x000fea0003800000 */
[----:B------:R-:W-:-:S05]  /*0a60*/  IADD3 R11, PT, PT, R8, R11, RZ ;  /* 0x0000000b080b7210 */ /* 0x000fca0007ffe0ff */
[----:B------:R-:W-:-:S06]  /*0a70*/  IMAD.WIDE.U32 R6, R11, 0x4, R14 ;  /* 0x000000040b067825 */ /* 0x000fcc00078e000e */
[----:B------:R-:W2:Y:S01]  /*0a80*/  LDG.E R7, desc[UR6][R6.64] ;  /* 0x0000000606077981 */ /* 0x000ea2000c1e1900 */
[----:B------:R-:W-:Y:S02]  /*0a90*/  ISETP.NE.AND P1, PT, R9, 0x1, PT ;  /* 0x000000010900780c */ /* 0x000fe40003f25270 */
[----:B--2--5:R-:W-:-:S11]  /*0aa0*/  VIMNMX R10, PT, PT, R10, R7, PT ;  /* 0x000000070a0a7248 */ /* 0x024fd60003fe0100 */
[----:B------:R-:W-:Y:S05]  /*0ab0*/  @!P1 BRA `(.L_x_2) ;  /* 0x0000000000249947 */ /* 0x000fea0003800000 */
[----:B------:R-:W-:Y:S02]  /*0ac0*/  ISETP.NE.AND P1, PT, R9, 0x2, PT ;  /* 0x000000020900780c */ /* 0x000fe40003f25270 */
[----:B------:R-:W-:-:S05]  /*0ad0*/  IADD3 R7, PT, PT, R11, 0x1, RZ ;  /* 0x000000010b077810 */ /* 0x000fca0007ffe0ff */
[----:B------:R-:W-:-:S06]  /*0ae0*/  IMAD.WIDE.U32 R6, R7, 0x4, R14 ;  /* 0x0000000407067825 */ /* 0x000fcc00078e000e */
[----:B------:R-:W-:Y:S01]  /*0af0*/  @P1 VIADD R9, R11, 0x2 ;  /* 0x000000020b091836 */ /* 0x000fe20000000000 */
[----:B------:R-:W2:Y:S03]  /*0b00*/  LDG.E R7, desc[UR6][R6.64] ;  /* 0x0000000606077981 */ /* 0x000ea6000c1e1900 */
[----:B------:R-:W-:-:S06]  /*0b10*/  @P1 IMAD.WIDE.U32 R8, R9, 0x4, R14 ;  /* 0x0000000409081825 */ /* 0x000fcc00078e000e */
[----:B------:R-:W3:Y:S01]  /*0b20*/  @P1 LDG.E R9, desc[UR6][R8.64] ;  /* 0x0000000608091981 */ /* 0x000ee2000c1e1900 */
[----:B--2---:R-:W-:-:S04]  /*0b30*/  VIMNMX R10, PT, PT, R10, R7, PT ;  /* 0x000000070a0a7248 */ /* 0x004fc80003fe0100 */
[----:B---3--:R-:W-:-:S07]  /*0b40*/  @P1 VIMNMX R10, PT, PT, R10, R9, PT ;  /* 0x000000090a0a1248 */ /* 0x008fce0003fe0100 */
.L_x_2:
[----:B------:R-:W0:Y:S02]  /*0b50*/  LDC.64 R6, c[0x0][0x3c0] ;  /* 0x0000f000ff067b82 */ /* 0x000e240000000a00 */
[----:B0-----:R-:W-:-:S05]  /*0b60*/  IMAD.WIDE.U32 R6, R2, 0x4, R6 ;  /* 0x0000000402067825 */ /* 0x001fca00078e0006 */
[----:B------:R-:W2:Y:S02]  /*0b70*/  LDG.E R9, desc[UR6][R6.64] ;  /* 0x0000000606097981 */ /* 0x000ea4000c1e1900 */
[----:B--2--5:R-:W-:-:S13]  /*0b80*/  ISETP.GE.AND P1, PT, R10, R9, PT ;  /* 0x000000090a00720c */ /* 0x024fda0003f26270 */
[----:B------:R-:W0:Y:S02]  /*0b90*/  @!P1 LDC.64 R8, c[0x0][0x388] ;  /* 0x0000e200ff089b82 */ /* 0x000e240000000a00 */
[----:B0-----:R-:W-:-:S05]  /*0ba0*/  @!P1 IMAD.WIDE.U32 R8, R2, 0x4, R8 ;  /* 0x0000000402089825 */ /* 0x001fca00078e0008 */
[----:B------:R0:W-:Y:S01]  /*0bb0*/  @!P1 STG.E desc[UR6][R8.64], RZ ;  /* 0x000000ff08009986 */ /* 0x0001e2000c101906 */
[----:B------:R-:W-:Y:S05]  /*0bc0*/  @!P1 BRA `(.L_x_1) ;  /* 0x0000001000749947 */ /* 0x000fea0003800000 */
[----:B0-----:R-:W0:Y:S01]  /*0bd0*/  LDC.64 R8, c[0x0][0x388] ;  /* 0x0000e200ff087b82 */ /* 0x001e220000000a00 */
[----:B------:R-:W-:Y:S02]  /*0be0*/  HFMA2 R11, -RZ, RZ, 0, 5.9604644775390625e-08 ;  /* 0x00000001ff0b7431 */ /* 0x000fe400000001ff */
[----:B0-----:R-:W-:-:S05]  /*0bf0*/  IMAD.WIDE.U32 R8, R2, 0x4, R8 ;  /* 0x0000000402087825 */ /* 0x001fca00078e0008 */
[----:B------:R1:W-:Y:S01]  /*0c00*/  STG.E desc[UR6][R8.64], R11 ;  /* 0x0000000b08007986 */ /* 0x0003e2000c101906 */
[----:B------:R-:W-:Y:S05]  /*0c10*/  @P0 BRA `(.L_x_1) ;  /* 0x0000001000600947 */ /* 0x000fea0003800000 */
[CC--:B-1----:R-:W-:Y:S02]  /*0c20*/  IADD3 R8, PT, PT, R5.reuse, -R4.reuse, RZ ;  /* 0x8000000405087210 */ /* 0x0c2fe40007ffe0ff */
[----:B------:R-:W-:Y:S02]  /*0c30*/  IADD3 R5, PT, PT, -R5, R4, RZ ;  /* 0x0000000405057210 */ /* 0x000fe40007ffe1ff */
[----:B------:R-:W-:Y:S02]  /*0c40*/  LOP3.LUT R18, R8, 0xf, RZ, 0xc0, !PT ;  /* 0x0000000f08127812 */ /* 0x000fe400078ec0ff */
[----:B------:R-:W-:Y:S02]  /*0c50*/  ISETP.GT.U32.AND P0, PT, R5, -0x10, PT ;  /* 0xfffffff00500780c */ /* 0x000fe40003f04070 */
[----:B------:R-:W-:-:S11]  /*0c60*/  ISETP.NE.AND P1, PT, R18, RZ, PT ;  /* 0x000000ff1200720c */ /* 0x000fd60003f25270 */
[----:B------:R-:W-:Y:S05]  /*0c70*/  @P0 BRA `(.L_x_7) ;  /* 0x0000000800240947 */ /* 0x000fea0003800000 */
[----:B------:R-:W-:Y:S01]  /*0c80*/  LOP3.LUT R9, R8, 0xfffffff0, RZ, 0xc0, !PT ;  /* 0xfffffff008097812 */ /* 0x000fe200078ec0ff */
[----:B------:R-:W0:Y:S01]  /*0c90*/  LDCU.64 UR8, c[0x0][0x380] ;  /* 0x00007000ff0877ac */ /* 0x000e220008000a00 */
[----:B------:R-:W-:-:S05]  /*0ca0*/  UMOV UR4, URZ ;  /* 0x000000ff00047c82 */ /* 0x000fca0008000000 */
.L_x_8:
[----:B--2---:R-:W2:Y:S01]  /*0cb0*/  LDG.E R10, desc[UR6][R12.64] ;  /* 0x000000060c0a7981 */ /* 0x004ea2000c1e1900 */
[----:B------:R-:W-:Y:S01]  /*0cc0*/  IMAD.IADD R5, R3, 0x1, R4 ;  /* 0x0000000103057824 */ /* 0x000fe200078e0204 */
[----:B0-----:R-:W-:Y:S02]  /*0cd0*/  MOV R14, UR8 ;  /* 0x00000008000e7c02 */ /* 0x001fe40008000f00 */
[----:B------:R-:W-:Y:S01]  /*0ce0*/  MOV R15, UR9 ;  /* 0x00000009000f7c02 */ /* 0x000fe20008000f00 */
[----:B------:R-:W3:Y:S01]  /*0cf0*/  LDG.E R16, desc[UR6][R6.64] ;  /* 0x0000000606107981 */ /* 0x000ee2000c1e1900 */
[----:B--2---:R-:W-:-:S04]  /*0d00*/  IMAD R11, R10, 0x4fb, R5 ;  /* 0x000004fb0a0b7824 */ /* 0x004fc800078e0205 */
[----:B------:R-:W-:-:S05]  /*0d10*/  IMAD.WIDE.U32 R10, R11, 0x4, R14 ;  /* 0x000000040b0a7825 */ /* 0x000fca00078e000e */
[----:B------:R-:W3:Y:S02]  /*0d20*/  LDG.E R17, desc[UR6][R10.64] ;  /* 0x000000060a117981 */ /* 0x000ee4000c1e1900 */
[----:B---3--:R-:W-:-:S05]  /*0d30*/  IADD3 R19, PT, PT, -R16, R17, RZ ;  /* 0x0000001110137210 */ /* 0x008fca0007ffe1ff */
[----:B------:R0:W-:Y:S04]  /*0d40*/  STG.E desc[UR6][R10.64], R19 ;  /* 0x000000130a007986 */ /* 0x0001e8000c101906 */
[----:B------:R-:W2:Y:S04]  /*0d50*/  LDG.E R16, desc[UR6][R12.64] ;  /* 0x000000060c107981 */ /* 0x000ea8000c1e1900 */
[----:B------:R-:W3:Y:S01]  /*0d60*/  LDG.E R20, desc[UR6][R6.64] ;  /* 0x0000000606147981 */ /* 0x000ee2000c1e1900 */
[----:B--2---:R-:W-:-:S04]  /*0d70*/  IMAD R16, R16, 0x4fb, R5 ;  /* 0x000004fb10107824 */ /* 0x004fc800078e0205 */
[----:B------:R-:W-:-:S04]  /*0d80*/  VIADD R17, R16, 0x1 ;  /* 0x0000000110117836 */ /* 0x000fc80000000000 */
[----:B------:R-:W-:-:S05]  /*0d90*/  IMAD.WIDE.U32 R16, R17, 0x4, R14 ;  /* 0x0000000411107825 */ /* 0x000fca00078e000e */
[----:B------:R-:W3:Y:S02]  /*0da0*/  LDG.E R21, desc[UR6][R16.64] ;  /* 0x0000000610157981 */ /* 0x000ee4000c1e1900 */
[----:B---3--:R-:W-:-:S05]  /*0db0*/  IADD3 R21, PT, PT, -R20, R21, RZ ;  /* 0x0000001514157210 */ /* 0x008fca0007ffe1ff */
[----:B------:R1:W-:Y:S04]  /*0dc0*/  STG.E desc[UR6][R16.64], R21 ;  /* 0x0000001510007986 */ /* 0x0003e8000c101906 */
[----:B------:R-:W2:Y:S04]  /*0dd0*/  LDG.E R20, desc[UR6][R12.64] ;  /* 0x000000060c147981 */ /* 0x000ea8000c1e1900 */
[----:B0-----:R-:W3:Y:S01]  /*0de0*/  LDG.E R19, desc[UR6][R6.64] ;  /* 0x0000000606137981 */ /* 0x001ee2000c1e1900 */
[----:B--2---:R-:W-:-:S05]  /*0df0*/  IMAD R20, R20, 0x4fb, R5 ;  /* 0x000004fb14147824 */ /* 0x004fca00078e0205 */
[----:B------:R-:W-:-:S05]  /*0e00*/  IADD3 R11, PT, PT, R20, 0x2, RZ ;  /* 0x00000002140b7810 */ /* 0x000fca0007ffe0ff */
[----:B------:R-:W-:-:S05]  /*0e10*/  IMAD.WIDE.U32 R10, R11, 0x4, R14 ;  /* 0x000000040b0a7825 */ /* 0x000fca00078e000e */
[----:B------:R-:W3:Y:S02]  /*0e20*/  LDG.E R20, desc[UR6][R10.64] ;  /* 0x000000060a147981 */ /* 0x000ee4000c1e1900 */
[----:B---3--:R-:W-:-:S05]  /*0e30*/  IADD3 R19, PT, PT, -R19, R20, RZ ;  /* 0x0000001413137210 */ /* 0x008fca0007ffe1ff */
[----:B------:R0:W-:Y:S04]  /*0e40*/  STG.E desc[UR6][R10.64], R19 ;  /* 0x000000130a007986 */ /* 0x0001e8000c101906 */
[----:B------:R-:W2:Y:S02]  /*0e50*/  LDG.E R20, desc[UR6][R12.64] ;  /* 0x000000060c147981 */ /* 0x000ea4000c1e1900 */
[----:B--2---:R-:W-:-:S04]  /*0e60*/  IMAD R20, R20, 0x4fb, R5 ;  /* 0x000004fb14147824 */ /* 0x004fc800078e0205 */
[----:B-1----:R-:W-:Y:S02]  /*0e70*/  VIADD R17, R20, 0x3 ;  /* 0x0000000314117836 */ /* 0x002fe40000000000 */
[----:B------:R-:W2:Y:S02]  /*0e80*/  LDG.E R20, desc[UR6][R6.64] ;  /* 0x0000000606147981 */ /* 0x000ea4000c1e1900 */
[----:B------:R-:W-:-:S05]  /*0e90*/  IMAD.WIDE.U32 R16, R17, 0x4, R14 ;  /* 0x0000000411107825 */ /* 0x000fca00078e000e */
[----:B------:R-:W2:Y:S02]  /*0ea0*/  LDG.E R21, desc[UR6][R16.64] ;  /* 0x0000000610157981 */ /* 0x000ea4000c1e1900 */
[----:B--2---:R-:W-:-:S05]  /*0eb0*/  IADD3 R21, PT, PT, -R20, R21, RZ ;  /* 0x0000001514157210 */ /* 0x004fca0007ffe1ff */
        /* <DEDUP_REMOVED lines=89> */
[----:B------:R-:W3:Y:S02]  /*1450*/  LDG.E R20, desc[UR6][R12.64] ;  /* 0x000000060c147981 */ /* 0x000ee4000c1e1900 */
[----:B---3--:R-:W-:Y:S02]  /*1460*/  IMAD R20, R20, 0x4fb, R5 ;  /* 0x000004fb14147824 */ /* 0x008fe400078e0205 */
[----:B------:R-:W3:Y:S02]  /*1470*/  LDG.E R5, desc[UR6][R6.64] ;  /* 0x0000000606057981 */ /* 0x000ee4000c1e1900 */
[----:B-1----:R-:W-:-:S04]  /*1480*/  VIADD R17, R20, 0xf ;  /* 0x0000000f14117836 */ /* 0x002fc80000000000 */
[----:B------:R-:W-:-:S05]  /*1490*/  IMAD.WIDE.U32 R16, R17, 0x4, R14 ;  /* 0x0000000411107825 */ /* 0x000fca00078e000e */
[----:B------:R-:W3:Y:S01]  /*14a0*/  LDG.E R20, desc[UR6][R16.64] ;  /* 0x0000000610147981 */ /* 0x000ee2000c1e1900 */
[----:B------:R-:W-:-:S06]  /*14b0*/  UIADD3 UR4, UPT, UPT, UR4, 0x10, URZ ;  /* 0x0000001004047890 */ /* 0x000fcc000fffe0ff */
[----:B------:R-:W-:Y:S02]  /*14c0*/  ISETP.NE.AND P0, PT, R9, UR4, PT ;  /* 0x0000000409007c0c */ /* 0x000fe4000bf05270 */
[----:B------:R-:W-:Y:S02]  /*14d0*/  IADD3 R4, PT, PT, R4, 0x10, RZ ;  /* 0x0000001004047810 */ /* 0x000fe40007ffe0ff */
[----:B---3--:R-:W-:-:S05]  /*14e0*/  IADD3 R5, PT, PT, -R5, R20, RZ ;  /* 0x0000001405057210 */ /* 0x008fca0007ffe1ff */
[----:B------:R2:W-:Y:S04]  /*14f0*/  STG.E desc[UR6][R16.64], R5 ;  /* 0x0000000510007986 */ /* 0x0005e8000c101906 */
[----:B------:R-:W-:Y:S05]  /*1500*/  @P0 BRA `(.L_x_8) ;  /* 0xfffffff400e80947 */ /* 0x000fea000383ffff */
.L_x_7:
[----:B------:R-:W-:Y:S05]  /*1510*/  @!P1 BRA `(.L_x_1) ;  /* 0x0000000800209947 */ /* 0x000fea0003800000 */
[----:B------:R-:W-:Y:S02]  /*1520*/  ISETP.GE.U32.AND P0, PT, R18, 0x8, PT ;  /* 0x000000081200780c */ /* 0x000fe40003f06070 */
[----:B------:R-:W-:-:S04]  /*1530*/  LOP3.LUT R9, R8, 0x7, RZ, 0xc0, !PT ;  /* 0x0000000708097812 */ /* 0x000fc800078ec0ff */
[----:B------:R-:W-:-:S07]  /*1540*/  ISETP.NE.AND P1, PT, R9, RZ, PT ;  /* 0x000000ff0900720c */ /* 0x000fce0003f25270 */
[----:B------:R-:W-:Y:S06]  /*1550*/  @!P0 BRA `(.L_x_9) ;  /* 0x0000000400048947 */ /* 0x000fec0003800000 */
[----:B--2---:R-:W2:Y:S01]  /*1560*/  LDG.E R10, desc[UR6][R12.64] ;  /* 0x000000060c0a7981 */ /* 0x004ea2000c1e1900 */
[----:B------:R-:W-:-:S03]  /*1570*/  IADD3 R5, PT, PT, R3, R4, RZ ;  /* 0x0000000403057210 */ /* 0x000fc60007ffe0ff */
[----:B------:R-:W3:Y:S02]  /*1580*/  LDG.E R16, desc[UR6][R6.64] ;  /* 0x0000000606107981 */ /* 0x000ee4000c1e1900 */
[----:B--2---:R-:W-:-:S04]  /*1590*/  IMAD R11, R10, 0x4fb, R5 ;  /* 0x000004fb0a0b7824 */ /* 0x004fc800078e0205 */
[----:B------:R-:W-:-:S05]  /*15a0*/  IMAD.WIDE.U32 R10, R11, 0x4, R14 ;  /* 0x000000040b0a7825 */ /* 0x000fca00078e000e */
[----:B------:R-:W3:Y:S02]  /*15b0*/  LDG.E R17, desc[UR6][R10.64] ;  /* 0x000000060a117981 */ /* 0x000ee4000c1e1900 */
[----:B---3--:R-:W-:-:S05]  /*15c0*/  IMAD.IADD R19, R17, 0x1, -R16 ;  /* 0x0000000111137824 */ /* 0x008fca00078e0a10 */
[----:B------:R0:W-:Y:S04]  /*15d0*/  STG.E desc[UR6][R10.64], R19 ;  /* 0x000000130a007986 */ /* 0x0001e8000c101906 */
[----:B------:R-:W2:Y:S04]  /*15e0*/  LDG.E R16, desc[UR6][R12.64] ;  /* 0x000000060c107981 */ /* 0x000ea8000c1e1900 */
[----:B------:R-:W3:Y:S01]  /*15f0*/  LDG.E R18, desc[UR6][R6.64] ;  /* 0x0000000606127981 */ /* 0x000ee2000c1e1900 */
[----:B--2---:R-:W-:-:S05]  /*1600*/  IMAD R16, R16, 0x4fb, R5 ;  /* 0x000004fb10107824 */ /* 0x004fca00078e0205 */
[----:B------:R-:W-:-:S05]  /*1610*/  IADD3 R17, PT, PT, R16, 0x1, RZ ;  /* 0x0000000110117810 */ /* 0x000fca0007ffe0ff */
[----:B------:R-:W-:-:S05]  /*1620*/  IMAD.WIDE.U32 R16, R17, 0x4, R14 ;  /* 0x0000000411107825 */ /* 0x000fca00078e000e */
[----:B------:R-:W3:Y:S02]  /*1630*/  LDG.E R21, desc[UR6][R16.64] ;  /* 0x0000000610157981 */ /* 0x000ee4000c1e1900 */
[----:B---3--:R-:W-:-:S05]  /*1640*/  IADD3 R21, PT, PT, -R18, R21, RZ ;  /* 0x0000001512157210 */ /* 0x008fca0007ffe1ff */
[----:B------:R1:W-:Y:S04]  /*1650*/  STG.E desc[UR6][R16.64], R21 ;  /* 0x0000001510007986 */ /* 0x0003e8000c101906 */
[----:B------:R-:W2:Y:S02]  /*1660*/  LDG.E R18, desc[UR6][R12.64] ;  /* 0x000000060c127981 */ /* 0x000ea4000c1e1900 */
[----:B--2---:R-:W-:-:S05]  /*1670*/  IMAD R18, R18, 0x4fb, R5 ;  /* 0x000004fb12127824 */ /* 0x004fca00078e0205 */
[----:B0-----:R-:W-:Y:S02]  /*1680*/  IADD3 R11, PT, PT, R18, 0x2, RZ ;  /* 0x00000002120b7810 */ /* 0x001fe40007ffe0ff */
[----:B------:R-:W2:Y:S03]  /*1690*/  LDG.E R18, desc[UR6][R6.64] ;  /* 0x0000000606127981 */ /* 0x000ea6000c1e1900 */
[----:B------:R-:W-:-:S05]  /*16a0*/  IMAD.WIDE.U32 R10, R11, 0x4, R14 ;  /* 0x000000040b0a7825 */ /* 0x000fca00078e000e */
[----:B------:R-:W2:Y:S02]  /*16b0*/  LDG.E R19, desc[UR6][R10.64] ;  /* 0x000000060a137981 */ /* 0x000ea4000c1e1900 */
[----:B--2---:R-:W-:-:S05]  /*16c0*/  IMAD.IADD R19, R19, 0x1, -R18 ;  /* 0x0000000113137824 */ /* 0x004fca00078e0a12 */
[----:B------:R0:W-:Y:S04]  /*16d0*/  STG.E desc[UR6][R10.64], R19 ;  /* 0x000000130a007986 */ /* 0x0001e8000c101906 */
[----:B------:R-:W2:Y:S02]  /*16e0*/  LDG.E R18, desc[UR6][R12.64] ;  /* 0x000000060c127981 */ /* 0x000ea4000c1e1900 */
[----:B--2---:R-:W-:-:S05]  /*16f0*/  IMAD R18, R18, 0x4fb, R5 ;  /* 0x000004fb12127824 */ /* 0x004fca00078e0205 */
[----:B-1----:R-:W-:Y:S02]  /*1700*/  IADD3 R17, PT, PT, R18, 0x3, RZ ;  /* 0x0000000312117810 */ /* 0x002fe40007ffe0ff */
[----:B------:R-:W2:Y:S03]  /*1710*/  LDG.E R18, desc[UR6][R6.64] ;  /* 0x0000000606127981 */ /* 0x000ea6000c1e1900 */
[----:B------:R-:W-:-:S05]  /*1720*/  IMAD.WIDE.U32 R16, R17, 0x4, R14 ;  /* 0x0000000411107825 */ /* 0x000fca00078e000e */
[----:B------:R-:W2:Y:S02]  /*1730*/  LDG.E R21, desc[UR6][R16.64] ;  /* 0x0000000610157981 */ /* 0x000ea4000c1e1900 */
[----:B--2---:R-:W-:-:S05]  /*1740*/  IADD3 R21, PT, PT, -R18, R21, RZ ;  /* 0x0000001512157210 */ /* 0x004fca0007ffe1ff */
        /* <DEDUP_REMOVED lines=26> */
[----:B--2---:R-:W-:Y:S02]  /*18f0*/  IMAD R18, R18, 0x4fb, R5 ;  /* 0x000004fb12127824 */ /* 0x004fe400078e0205 */
[----:B------:R-:W2:Y:S03]  /*1900*/  LDG.E R5, desc[UR6][R6.64] ;  /* 0x0000000606057981 */ /* 0x000ea6000c1e1900 */
[----:B-1----:R-:W-:-:S05]  /*1910*/  IADD3 R17, PT, PT, R18, 0x7, RZ ;  /* 0x0000000712117810 */ /* 0x002fca0007ffe0ff */
[----:B------:R-:W-:-:S05]  /*1920*/  IMAD.WIDE.U32 R16, R17, 0x4, R14 ;  /* 0x0000000411107825 */ /* 0x000fca00078e000e */
[----:B------:R-:W2:Y:S01]  /*1930*/  LDG.E R18, desc[UR6][R16.64] ;  /* 0x0000000610127981 */ /* 0x000ea2000c1e1900 */
[----:B------:R-:W-:Y:S02]  /*1940*/  IADD3 R4, PT, PT, R4, 0x8, RZ ;  /* 0x0000000804047810 */ /* 0x000fe40007ffe0ff */
[----:B--2---:R-:W-:-:S05]  /*1950*/  IADD3 R5, PT, PT, -R5, R18, RZ ;  /* 0x0000001205057210 */ /* 0x004fca0007ffe1ff */
[----:B------:R0:W-:Y:S02]  /*1960*/  STG.E desc[UR6][R16.64], R5 ;  /* 0x0000000510007986 */ /* 0x0001e4000c101906 */
.L_x_9:
[----:B------:R-:W-:Y:S05]  /*1970*/  @!P1 BRA `(.L_x_1) ;  /* 0x0000000400089947 */ /* 0x000fea0003800000 */
[----:B------:R-:W-:Y:S02]  /*1980*/  ISETP.GE.U32.AND P0, PT, R9, 0x4, PT ;  /* 0x000000040900780c */ /* 0x000fe40003f06070 */
[----:B------:R-:W-:-:S04]  /*1990*/  LOP3.LUT R8, R8, 0x3, RZ, 0xc0, !PT ;  /* 0x0000000308087812 */ /* 0x000fc800078ec0ff */
[----:B------:R-:W-:-:S07]  /*19a0*/  ISETP.NE.AND P1, PT, R8, RZ, PT ;  /* 0x000000ff0800720c */ /* 0x000fce0003f25270 */
[----:B------:R-:W-:Y:S06]  /*19b0*/  @!P0 BRA `(.L_x_10) ;  /* 0x0000000000848947 */ /* 0x000fec0003800000 */
[----:B0-2---:R-:W2:Y:S01]  /*19c0*/  LDG.E R10, desc[UR6][R12.64] ;  /* 0x000000060c0a7981 */ /* 0x005ea2000c1e1900 */
[----:B------:R-:W-:-:S03]  /*19d0*/  IMAD.IADD R5, R3, 0x1, R4 ;  /* 0x0000000103057824 */ /* 0x000fc600078e0204 */
        /* <DEDUP_REMOVED lines=14> */
[----:B------:R-:W2:Y:S04]  /*1ac0*/  LDG.E R18, desc[UR6][R12.64] ;  /* 0x000000060c127981 */ /* 0x000ea8000c1e1900 */
[----:B0-----:R-:W3:Y:S01]  /*1ad0*/  LDG.E R9, desc[UR6][R6.64] ;  /* 0x0000000606097981 */ /* 0x001ee2000c1e1900 */
[----:B--2---:R-:W-:-:S04]  /*1ae0*/  IMAD R18, R18, 0x4fb, R5 ;  /* 0x000004fb12127824 */ /* 0x004fc800078e0205 */
[----:B------:R-:W-:-:S04]  /*1af0*/  VIADD R11, R18, 0x2 ;  /* 0x00000002120b7836 */ /* 0x000fc80000000000 */
[----:B------:R-:W-:-:S05]  /*1b00*/  IMAD.WIDE.U32 R10, R11, 0x4, R14 ;  /* 0x000000040b0a7825 */ /* 0x000fca00078e000e */
[----:B------:R-:W3:Y:S02]  /*1b10*/  LDG.E R18, desc[UR6][R10.64] ;  /* 0x000000060a127981 */ /* 0x000ee4000c1e1900 */
[----:B---3--:R-:W-:-:S05]  /*1b20*/  IADD3 R9, PT, PT, -R9, R18, RZ ;  /* 0x0000001209097210 */ /* 0x008fca0007ffe1ff */
[----:B------:R3:W-:Y:S04]  /*1b30*/  STG.E desc[UR6][R10.64], R9 ;  /* 0x000000090a007986 */ /* 0x0007e8000c101906 */
[----:B------:R-:W2:Y:S02]  /*1b40*/  LDG.E R18, desc[UR6][R12.64] ;  /* 0x000000060c127981 */ /* 0x000ea4000c1e1900 */
[----:B--2---:R-:W-:Y:S02]  /*1b50*/  IMAD R18, R18, 0x4fb, R5 ;  /* 0x000004fb12127824 */ /* 0x004fe400078e0205 */
[----:B------:R-:W2:Y:S03]  /*1b60*/  LDG.E R5, desc[UR6][R6.64] ;  /* 0x0000000606057981 */ /* 0x000ea6000c1e1900 */
[----:B-1----:R-:W-:-:S05]  /*1b70*/  IADD3 R17, PT, PT, R18, 0x3, RZ ;  /* 0x0000000312117810 */ /* 0x002fca0007ffe0ff */
[----:B------:R-:W-:-:S05]  /*1b80*/  IMAD.WIDE.U32 R16, R17, 0x4, R14 ;  /* 0x0000000411107825 */ /* 0x000fca00078e000e */
[----:B------:R-:W2:Y:S01]  /*1b90*/  LDG.E R18, desc[UR6][R16.64] ;  /* 0x0000000610127981 */ /* 0x000ea2000c1e1900 */
[----:B------:R-:W-:Y:S01]  /*1ba0*/  VIADD R4, R4, 0x4 ;  /* 0x0000000404047836 */ /* 0x000fe20000000000 */
[----:B--2---:R-:W-:-:S05]  /*1bb0*/  IADD3 R5, PT, PT, -R5, R18, RZ ;  /* 0x0000001205057210 */ /* 0x004fca0007ffe1ff */
[----:B------:R3:W-:Y:S02]  /*1bc0*/  STG.E desc[UR6][R16.64], R5 ;  /* 0x0000000510007986 */ /* 0x0007e4000c101906 */
.L_x_10:
[----:B------:R-:W-:Y:S05]  /*1bd0*/  @!P1 BRA `(.L_x_1) ;  /* 0x0000000000709947 */ /* 0x000fea0003800000 */
[----:B0-23--:R-:W2:Y:S01]  /*1be0*/  LDG.E R5, desc[UR6][R12.64] ;  /* 0x000000060c057981 */ /* 0x00dea2000c1e1900 */
[----:B------:R-:W-:-:S03]  /*1bf0*/  IADD3 R11, PT, PT, R3, R4, RZ ;  /* 0x00000004030b7210 */ /* 0x000fc60007ffe0ff */
[----:B------:R-:W3:Y:S02]  /*1c00*/  LDG.E R9, desc[UR6][R6.64] ;  /* 0x0000000606097981 */ /* 0x000ee4000c1e1900 */
[----:B--2---:R-:W-:-:S04]  /*1c10*/  IMAD R5, R5, 0x4fb, R11 ;  /* 0x000004fb05057824 */ /* 0x004fc800078e020b */
[----:B------:R-:W-:-:S05]  /*1c20*/  IMAD.WIDE.U32 R4, R5, 0x4, R14 ;  /* 0x0000000405047825 */ /* 0x000fca00078e000e */
[----:B------:R-:W3:Y:S01]  /*1c30*/  LDG.E R10, desc[UR6][R4.64] ;  /* 0x00000006040a7981 */ /* 0x000ee2000c1e1900 */
[----:B------:R-:W-:Y:S02]  /*1c40*/  ISETP.NE.AND P0, PT, R8, 0x1, PT ;  /* 0x000000010800780c */ /* 0x000fe40003f05270 */
[----:B---3--:R-:W-:-:S05]  /*1c50*/  IADD3 R9, PT, PT, -R9, R10, RZ ;  /* 0x0000000a09097210 */ /* 0x008fca0007ffe1ff */
[----:B------:R4:W-:Y:S06]  /*1c60*/  STG.E desc[UR6][R4.64], R9 ;  /* 0x0000000904007986 */ /* 0x0009ec000c101906 */
[----:B------:R-:W-:Y:S05]  /*1c70*/  @!P0 BRA `(.L_x_1) ;  /* 0x0000000000488947 */ /* 0x000fea0003800000 */
[----:B----4-:R-:W2:Y:S04]  /*1c80*/  LDG.E R4, desc[UR6][R12.64] ;  /* 0x000000060c047981 */ /* 0x010ea8000c1e1900 */
[----:B------:R-:W3:Y:S01]  /*1c90*/  LDG.E R9, desc[UR6][R6.64] ;  /* 0x0000000606097981 */ /* 0x000ee2000c1e1900 */
[----:B--2---:R-:W-:-:S05]  /*1ca0*/  IMAD R4, R4, 0x4fb, R11 ;  /* 0x000004fb04047824 */ /* 0x004fca00078e020b */
[----:B------:R-:W-:-:S05]  /*1cb0*/  IADD3 R5, PT, PT, R4, 0x1, RZ ;  /* 0x0000000104057810 */ /* 0x000fca0007ffe0ff */
[----:B------:R-:W-:-:S05]  /*1cc0*/  IMAD.WIDE.U32 R4, R5, 0x4, R14 ;  /* 0x0000000405047825 */ /* 0x000fca00078e000e */
[----:B------:R-:W3:Y:S01]  /*1cd0*/  LDG.E R10, desc[UR6][R4.64] ;  /* 0x00000006040a7981 */ /* 0x000ee2000c1e1900 */
[----:B------:R-:W-:Y:S01]  /*1ce0*/  ISETP.NE.AND P0, PT, R8, 0x2, PT ;  /* 0x000000020800780c */ /* 0x000fe20003f05270 */
[----:B---3--:R-:W-:-:S05]  /*1cf0*/  IMAD.IADD R9, R10, 0x1, -R9 ;  /* 0x000000010a097824 */ /* 0x008fca00078e0a09 */
[----:B------:R0:W-:Y:S07]  /*1d00*/  STG.E desc[UR6][R4.64], R9 ;  /* 0x0000000904007986 */ /* 0x0001ee000c101906 */
[----:B------:R-:W-:Y:S05]  /*1d10*/  @!P0 BRA `(.L_x_1) ;  /* 0x0000000000208947 */ /* 0x000fea0003800000 */
[----:B------:R-:W0:Y:S04]  /*1d20*/  LDG.E R12, desc[UR6][R12.64] ;  /* 0x000000060c0c7981 */ /* 0x000e28000c1e1900 */
[----:B------:R-:W2:Y:S01]  /*1d30*/  LDG.E R6, desc[UR6][R6.64] ;  /* 0x0000000606067981 */ /* 0x000ea2000c1e1900 */
[----:B0-----:R-:W-:-:S05]  /*1d40*/  IMAD R4, R12, 0x4fb, R11 ;  /* 0x000004fb0c047824 */ /* 0x001fca00078e020b */
[----:B------:R-:W-:-:S05]  /*1d50*/  IADD3 R5, PT, PT, R4, 0x2, RZ ;  /* 0x0000000204057810 */ /* 0x000fca0007ffe0ff */
[----:B------:R-:W-:-:S05]  /*1d60*/  IMAD.WIDE.U32 R14, R5, 0x4, R14 ;  /* 0x00000004050e7825 */ /* 0x000fca00078e000e */
[----:B------:R-:W2:Y:S02]  /*1d70*/  LDG.E R5, desc[UR6][R14.64] ;  /* 0x000000060e057981 */ /* 0x000ea4000c1e1900 */
[----:B--2---:R-:W-:-:S05]  /*1d80*/  IADD3 R5, PT, PT, -R6, R5, RZ ;  /* 0x0000000506057210 */ /* 0x004fca0007ffe1ff */
[----:B------:R0:W-:Y:S02]  /*1d90*/  STG.E desc[UR6][R14.64], R5 ;  /* 0x000000050e007986 */ /* 0x0001e4000c101906 */
.L_x_1:
[----:B------:R-:W-:Y:S05]  /*1da0*/  BSYNC.RECONVERGENT B0 ;  /* 0x0000000000007941 */ /* 0x000fea0003800200 */
.L_x_0:
[----:B------:R-:W5:Y:S01]  /*1db0*/  LDCU UR4, c[0x0][0x390] ;  /* 0x00007200ff0477ac */ /* 0x000f620008000800 */
[----:B------:R-:W-:-:S04]  /*1dc0*/  IADD3 R2, PT, PT, R2, 0x1, RZ ;  /* 0x0000000102027810 */ /* 0x000fc80007ffe0ff */
[----:B-----5:R-:W-:-:S13]  /*1dd0*/  ISETP.NE.AND P0, PT, R2, UR4, PT ;  /* 0x0000000402007c0c */ /* 0x020fda000bf05270 */
[----:B------:R-:W-:Y:S05]  /*1de0*/  @P0 BRA `(.L_x_11) ;  /* 0xffffffe000a80947 */ /* 0x000fea000383ffff */
[----:B------:R-:W-:Y:S05]  /*1df0*/  EXIT ;  /* 0x000000000000794d */ /* 0x000fea0003800000 */
.L_x_12:
[----:B------:R-:W-:-:S00]  /*1e00*/  BRA `(.L_x_12) ;  /* 0xfffffffc00fc7947 */ /* 0x000fc0000383ffff */
[----:B------:R-:W-:-:S00]  /*1e10*/  NOP ;  /* 0x0000000000007918 */ /* 0x000fc00000000000 */
        /* <DEDUP_REMOVED lines=14> */
.L_x_13:


//--------------------- .nv.shared.reserved.0     --------------------------
	.section	.nv.shared.reserved.0,"aw",@nobits
	.weak		__nv_reservedSMEM_offset_0_alias
	.size		__nv_reservedSMEM_offset_0_alias, 0, 64
	.other		__nv_reservedSMEM_offset_0_alias,@"STO_CUDA_RESERVED_SHARED STV_DEFAULT"
__nv_reservedSMEM_offset_0_alias:
	.zero		0
	.zero		64


//--------------------- .nv.constant0._Z8parallelPiS_5batch --------------------------
	.section	.nv.constant0._Z8parallelPiS_5batch,"a",@progbits
	.sectionflags	@""
	.align	4
.nv.constant0._Z8parallelPiS_5batch:
	.zero		976


//--------------------- SYMBOLS --------------------------

	.type		.nv.reservedSmem.offset0,@object
	.size		.nv.reservedSmem.offset0,0x4
